// auto-generated by cutlass_sweep.gemm — config: {"arch": "sm_90", "cluster_m": 2, "cluster_n": 1, "dtype": "e4m3", "dtype_b": "e4m3", "layout": "nt", "stages": 0, "tile_k": 64, "tile_m": 192, "tile_n": 192}
#include "cutlass/cutlass.h"
#include "cutlass/gemm/collective/collective_builder.hpp"
#include "cutlass/gemm/device/gemm_universal_adapter.h"
#include "cutlass/gemm/kernel/gemm_universal.hpp"
#include "cutlass/epilogue/collective/collective_builder.hpp"

using ElemA = cutlass::float_e4m3_t;
using ElemB = cutlass::float_e4m3_t;
using ElemCD = cutlass::float_e4m3_t;
using Acc  = float;
using TileShape    = cute::Shape<cute::_192, cute::_192, cute::_64>;
using ClusterShape = cute::Shape<cute::_2, cute::_1, cute::_1>;

using CollectiveEpilogue = typename cutlass::epilogue::collective::CollectiveBuilder<
    cutlass::arch::Sm90, cutlass::arch::OpClassTensorOp,
    TileShape, ClusterShape,
    cutlass::epilogue::collective::EpilogueTileAuto,
    Acc, Acc,
    ElemCD, cutlass::layout::RowMajor, 128 / cutlass::sizeof_bits<ElemCD>::value,
    ElemCD, cutlass::layout::RowMajor, 128 / cutlass::sizeof_bits<ElemCD>::value,
    cutlass::epilogue::collective::EpilogueScheduleAuto
  >::CollectiveOp;

using CollectiveMainloop = typename cutlass::gemm::collective::CollectiveBuilder<
    cutlass::arch::Sm90, cutlass::arch::OpClassTensorOp,
    ElemA, cutlass::layout::RowMajor, 128 / cutlass::sizeof_bits<ElemA>::value,
    ElemB, cutlass::layout::ColumnMajor, 128 / cutlass::sizeof_bits<ElemB>::value,
    Acc,
    TileShape, ClusterShape,
    cutlass::gemm::collective::StageCountAutoCarveout<static_cast<int>(sizeof(typename CollectiveEpilogue::SharedStorage))>,
    cutlass::gemm::collective::KernelScheduleAuto
  >::CollectiveOp;

using GemmKernel = cutlass::gemm::kernel::GemmUniversal<
    cute::Shape<int,int,int,int>,
    CollectiveMainloop,
    CollectiveEpilogue
>;
using Gemm = cutlass::gemm::device::GemmUniversalAdapter<GemmKernel>;

// Force the device kernel symbol into the cubin without needing a host main.
auto* _anchor = &cutlass::device_kernel<GemmKernel>;


// ===== COMPILED SASS (sm_90a) =====

	.target	sm_90a

	.elftype	@"ET_EXEC"


//--------------------- .note.nv.tkinfo           --------------------------
	.section	.note.nv.tkinfo,"",@"SHT_NOTE"
	.sectionflags	@"SHF_NOTE_NV_TKINFO"
	.tkinfo
        /*0018*/ 	.word	0x00000002
        /*0030*/ 	.string	""
        /*0030*/ 	.string	"ptxas"
        /*0030*/ 	.string	"Cuda compilation tools, release 13.0, V13.0.88"
        /*0030*/ 	.string	"Build cuda_13.0.r13.0/compiler.36424714_0"
        /*0030*/ 	.string	"-arch sm_90a -m 64 "



//--------------------- .note.nv.cuinfo           --------------------------
	.section	.note.nv.cuinfo,"",@"SHT_NOTE"
	.sectionflags	@"SHF_NOTE_NV_CUINFO"
        /*0018*/ 	.short	0x0002
        /*001a*/ 	.short	0x005a
        /*001c*/ 	.short	0x0082
	.zero		2


//--------------------- .nv.info                  --------------------------
	.section	.nv.info,"",@"SHT_CUDA_INFO"
	.align	4


	//----- nvinfo : EIATTR_REGCOUNT
	.align		4
        /*0000*/ 	.byte	0x04, 0x2f
        /*0002*/ 	.short	(.L_12 - .L_11)
	.align		4
.L_11:
        /*0004*/ 	.word	index@(_ZN7cutlass13device_kernelINS_4gemm6kernel13GemmUniversalIN4cute5tupleIJiiiiEEENS1_10collective13CollectiveMmaINS1_37MainloopSm90TmaGmmaWarpSpecializedFP8ILi9ENS5_IJNS4_1CILi2EEENSA_ILi1EEESC_EEENS1_35KernelTmaWarpSpecializedCooperativeEEENS5_IJNSA_ILi192EEESG_NSA_ILi64EEEEEENS_12float_e4m3_tENS5_IJlSC_lEEESJ_SK_NS4_8TiledMMAINS4_8MMA_AtomIJNS4_4SM904GMMA31MMA_64x192x32_F32E4M3E4M3_SS_TNILNSO_7ScaleInE1ELSQ_1EEEEEENS4_6LayoutISD_NS5_IJSC_NSA_ILi0EEESU_EEEEENS5_IJNS4_10UnderscoreESX_SX_EEEEENS4_13SM90_TMA_LOADENS4_14ComposedLayoutINS4_7SwizzleILi2ELi4ELi3EEENS4_18smem_ptr_flag_bitsILi8EEENST_INS5_IJNSA_ILi8EEESH_EEENS5_IJSH_SC_EEEEEEEvNS4_8identityENS4_23SM90_TMA_LOAD_MULTICASTES1A_vS1B_EENS_8epilogue10collective6detail29Sm90TmaWarpSpecializedAdapterINS1F_15DefaultEpilogueISJ_SK_SK_NS1E_6thread17LinearCombinationISJ_Li1EffLNS1J_9ScaleType4KindE0ELNS_15FloatRoundStyleE2ESJ_EENS1_15EpilogueDefaultEEEEEvvEEEEvNT_6ParamsE)
        /*0008*/ 	.word	0x000000a8


	//----- nvinfo : EIATTR_FRAME_SIZE
	.align		4
.L_12:
        /*000c*/ 	.byte	0x04, 0x11
        /*000e*/ 	.short	(.L_14 - .L_13)
	.align		4
.L_13:
        /*0010*/ 	.word	index@(_ZN7cutlass13device_kernelINS_4gemm6kernel13GemmUniversalIN4cute5tupleIJiiiiEEENS1_10collective13CollectiveMmaINS1_37MainloopSm90TmaGmmaWarpSpecializedFP8ILi9ENS5_IJNS4_1CILi2EEENSA_ILi1EEESC_EEENS1_35KernelTmaWarpSpecializedCooperativeEEENS5_IJNSA_ILi192EEESG_NSA_ILi64EEEEEENS_12float_e4m3_tENS5_IJlSC_lEEESJ_SK_NS4_8TiledMMAINS4_8MMA_AtomIJNS4_4SM904GMMA31MMA_64x192x32_F32E4M3E4M3_SS_TNILNSO_7ScaleInE1ELSQ_1EEEEEENS4_6LayoutISD_NS5_IJSC_NSA_ILi0EEESU_EEEEENS5_IJNS4_10UnderscoreESX_SX_EEEEENS4_13SM90_TMA_LOADENS4_14ComposedLayoutINS4_7SwizzleILi2ELi4ELi3EEENS4_18smem_ptr_flag_bitsILi8EEENST_INS5_IJNSA_ILi8EEESH_EEENS5_IJSH_SC_EEEEEEEvNS4_8identityENS4_23SM90_TMA_LOAD_MULTICASTES1A_vS1B_EENS_8epilogue10collective6detail29Sm90TmaWarpSpecializedAdapterINS1F_15DefaultEpilogueISJ_SK_SK_NS1E_6thread17LinearCombinationISJ_Li1EffLNS1J_9ScaleType4KindE0ELNS_15FloatRoundStyleE2ESJ_EENS1_15EpilogueDefaultEEEEEvvEEEEvNT_6ParamsE)
        /*0014*/ 	.word	0x00000308


	//----- nvinfo : EIATTR_MIN_STACK_SIZE
	.align		4
.L_14:
        /*0018*/ 	.byte	0x04, 0x12
        /*001a*/ 	.short	(.L_16 - .L_15)
	.align		4
.L_15:
        /*001c*/ 	.word	index@(_ZN7cutlass13device_kernelINS_4gemm6kernel13GemmUniversalIN4cute5tupleIJiiiiEEENS1_10collective13CollectiveMmaINS1_37MainloopSm90TmaGmmaWarpSpecializedFP8ILi9ENS5_IJNS4_1CILi2EEENSA_ILi1EEESC_EEENS1_35KernelTmaWarpSpecializedCooperativeEEENS5_IJNSA_ILi192EEESG_NSA_ILi64EEEEEENS_12float_e4m3_tENS5_IJlSC_lEEESJ_SK_NS4_8TiledMMAINS4_8MMA_AtomIJNS4_4SM904GMMA31MMA_64x192x32_F32E4M3E4M3_SS_TNILNSO_7ScaleInE1ELSQ_1EEEEEENS4_6LayoutISD_NS5_IJSC_NSA_ILi0EEESU_EEEEENS5_IJNS4_10UnderscoreESX_SX_EEEEENS4_13SM90_TMA_LOADENS4_14ComposedLayoutINS4_7SwizzleILi2ELi4ELi3EEENS4_18smem_ptr_flag_bitsILi8EEENST_INS5_IJNSA_ILi8EEESH_EEENS5_IJSH_SC_EEEEEEEvNS4_8identityENS4_23SM90_TMA_LOAD_MULTICASTES1A_vS1B_EENS_8epilogue10collective6detail29Sm90TmaWarpSpecializedAdapterINS1F_15DefaultEpilogueISJ_SK_SK_NS1E_6thread17LinearCombinationISJ_Li1EffLNS1J_9ScaleType4KindE0ELNS_15FloatRoundStyleE2ESJ_EENS1_15EpilogueDefaultEEEEEvvEEEEvNT_6ParamsE)
        /*0020*/ 	.word	0x00000308
.L_16:


//--------------------- .nv.compat                --------------------------
	.section	.nv.compat,"",@"SHT_CUDA_COMPAT_INFO"
	.align	4
        /*0000*/ 	.byte	0x02, 0x09, 0x01, 0x00, 0x02, 0x02, 0x04, 0x00, 0x02, 0x05, 0x05, 0x00, 0x03, 0x07, 0x01, 0x01
        /*0010*/ 	.byte	0x02, 0x03, 0x01, 0x00, 0x02, 0x06, 0x01, 0x00, 0x04, 0x0b, 0x08, 0x00, 0x00, 0x00, 0x00, 0x00
        /*0020*/ 	.byte	0x00, 0x00, 0x00, 0x00


//--------------------- .nv.info._ZN7cutlass13device_kernelINS_4gemm6kernel13GemmUniversalIN4cute5tupleIJiiiiEEENS1_10collective13CollectiveMmaINS1_37MainloopSm90TmaGmmaWarpSpecializedFP8ILi9ENS5_IJNS4_1CILi2EEENSA_ILi1EEESC_EEENS1_35KernelTmaWarpSpecializedCooperativeEEENS5_IJNSA_ILi192EEESG_NSA_ILi64EEEEEENS_12float_e4m3_tENS5_IJlSC_lEEESJ_SK_NS4_8TiledMMAINS4_8MMA_AtomIJNS4_4SM904GMMA31MMA_64x192x32_F32E4M3E4M3_SS_TNILNSO_7ScaleInE1ELSQ_1EEEEEENS4_6LayoutISD_NS5_IJSC_NSA_ILi0EEESU_EEEEENS5_IJNS4_10UnderscoreESX_SX_EEEEENS4_13SM90_TMA_LOADENS4_14ComposedLayoutINS4_7SwizzleILi2ELi4ELi3EEENS4_18smem_ptr_flag_bitsILi8EEENST_INS5_IJNSA_ILi8EEESH_EEENS5_IJSH_SC_EEEEEEEvNS4_8identityENS4_23SM90_TMA_LOAD_MULTICASTES1A_vS1B_EENS_8epilogue10collective6detail29Sm90TmaWarpSpecializedAdapterINS1F_15DefaultEpilogueISJ_SK_SK_NS1E_6thread17LinearCombinationISJ_Li1EffLNS1J_9ScaleType4KindE0ELNS_15FloatRoundStyleE2ESJ_EENS1_15EpilogueDefaultEEEEEvvEEEEvNT_6ParamsE --------------------------
	.section	.nv.info._ZN7cutlass13device_kernelINS_4gemm6kernel13GemmUniversalIN4cute5tupleIJiiiiEEENS1_10collective13CollectiveMmaINS1_37MainloopSm90TmaGmmaWarpSpecializedFP8ILi9ENS5_IJNS4_1CILi2EEENSA_ILi1EEESC_EEENS1_35KernelTmaWarpSpecializedCooperativeEEENS5_IJNSA_ILi192EEESG_NSA_ILi64EEEEEENS_12float_e4m3_tENS5_IJlSC_lEEESJ_SK_NS4_8TiledMMAINS4_8MMA_AtomIJNS4_4SM904GMMA31MMA_64x192x32_F32E4M3E4M3_SS_TNILNSO_7ScaleInE1ELSQ_1EEEEEENS4_6LayoutISD_NS5_IJSC_NSA_ILi0EEESU_EEEEENS5_IJNS4_10UnderscoreESX_SX_EEEEENS4_13SM90_TMA_LOADENS4_14ComposedLayoutINS4_7SwizzleILi2ELi4ELi3EEENS4_18smem_ptr_flag_bitsILi8EEENST_INS5_IJNSA_ILi8EEESH_EEENS5_IJSH_SC_EEEEEEEvNS4_8identityENS4_23SM90_TMA_LOAD_MULTICASTES1A_vS1B_EENS_8epilogue10collective6detail29Sm90TmaWarpSpecializedAdapterINS1F_15DefaultEpilogueISJ_SK_SK_NS1E_6thread17LinearCombinationISJ_Li1EffLNS1J_9ScaleType4KindE0ELNS_15FloatRoundStyleE2ESJ_EENS1_15EpilogueDefaultEEEEEvvEEEEvNT_6ParamsE,"",@"SHT_CUDA_INFO"
	.sectionflags	@""
	.align	4


	//----- nvinfo : EIATTR_CUDA_API_VERSION
	.align		4
        /*0000*/ 	.byte	0x04, 0x37
        /*0002*/ 	.short	(.L_18 - .L_17)
.L_17:
        /*0004*/ 	.word	0x00000082


	//----- nvinfo : EIATTR_KPARAM_INFO
	.align		4
.L_18:
        /*0008*/ 	.byte	0x04, 0x17
        /*000a*/ 	.short	(.L_20 - .L_19)
.L_19:
        /*000c*/ 	.word	0x00000000
        /*0010*/ 	.short	0x0000
        /*0012*/ 	.short	0x0070
        /*0014*/ 	.byte	0x00, 0xf0, 0x01, 0x10


	//----- nvinfo : EIATTR_SPARSE_MMA_MASK
	.align		4
.L_20:
        /*0018*/ 	.byte	0x03, 0x50
        /*001a*/ 	.short	0x0000


	//----- nvinfo : EIATTR_MAXREG_COUNT
	.align		4
        /*001c*/ 	.byte	0x03, 0x1b
        /*001e*/ 	.short	0x00a8


	//----- nvinfo : EIATTR_NUM_BARRIERS
	.align		4
        /*0020*/ 	.byte	0x02, 0x4c
        /*0022*/ 	.byte	0x01
	.zero		1


	//----- nvinfo : EIATTR_ANNOTATIONS
	.align		4
        /*0024*/ 	.byte	0x04, 0x55
        /*0026*/ 	.short	(.L_22 - .L_21)


	//   ....[0]....
.L_21:
        /*0028*/ 	.word	0x00000001
        /*002c*/ 	.byte	0x00, 0x08, 0x00, 0x00, 0x01, 0x00, 0x00, 0x00, 0xd0, 0x08, 0x00, 0x00, 0x01, 0x00, 0x00, 0x00
        /* <DEDUP_REMOVED lines=774> */
        /*309c*/ 	.byte	0x50, 0x9f, 0x01, 0x00, 0x01, 0x00, 0x00, 0x00, 0xa0, 0x9f, 0x01, 0x00


	//----- nvinfo : EIATTR_MERCURY_ISA_VERSION
	.align		4
.L_22:
        /*30a8*/ 	.byte	0x03, 0x5f
        /*30aa*/ 	.short	0x0101


	//----- nvinfo : EIATTR_INT_WARP_WIDE_INSTR_OFFSETS
	.align		4
        /*30ac*/ 	.byte	0x04, 0x31
        /*30ae*/ 	.short	(.L_24 - .L_23)


	//   ....[0]....
.L_23:
        /*30b0*/ 	.word	0x00000620


	//   ....[1]....
        /*30b4*/ 	.word	0x00000640


	//   ....[2]....
        /*30b8*/ 	.word	0x000007a0


	//----- nvinfo : EIATTR_COOP_GROUP_MASK_REGIDS
	.align		4
.L_24:
        /*30bc*/ 	.byte	0x04, 0x29
        /*30be*/ 	.short	(.L_26 - .L_25)


	//   ....[0]....
.L_25:
        /*30c0*/ 	.word	0xffffffff


	//   ....[1]....
        /*30c4*/ 	.word	0xffffffff


	//   ....[2]....
        /*30c8*/ 	.word	0xffffffff


	//   ....[3]....
        /*30cc*/ 	.word	0xffffffff


	//   ....[4]....
        /*30d0*/ 	.word	0xffffffff


	//   ....[5]....
        /*30d4*/ 	.word	0xffffffff


	//----- nvinfo : EIATTR_COOP_GROUP_INSTR_OFFSETS
	.align		4
.L_26:
        /*30d8*/ 	.byte	0x04, 0x28
        /*30da*/ 	.short	(.L_28 - .L_27)


	//   ....[0]....
.L_27:
        /*30dc*/ 	.word	0x00000070


	//   ....[1]....
        /*30e0*/ 	.word	0x00000080


	//   ....[2]....
        /*30e4*/ 	.word	0x000001a0


	//   ....[3]....
        /*30e8*/ 	.word	0x00000490


	//   ....[4]....
        /*30ec*/ 	.word	0x00000910


	//   ....[5]....
        /*30f0*/ 	.word	0x000022a0


	//----- nvinfo : EIATTR_REG_RECONFIG
	.align		4
.L_28:
        /*30f4*/ 	.byte	0x01, 0x54
	.zero		2


	//----- nvinfo : EIATTR_MBARRIER_INSTR_OFFSETS
	.align		4
        /*30f8*/ 	.byte	0x04, 0x39
        /*30fa*/ 	.short	(.L_30 - .L_29)


	//   ....[0]....
.L_29:
        /*30fc*/ 	.word	0x00000340
        /*3100*/ 	.word	0x000000ff
        /*3104*/ 	.word	0x00000000
        /*3108*/ 	.short	0x0100
        /*310a*/ 	.byte	0x09
	.zero		1


	//   ....[1]....
        /*310c*/ 	.word	0x00000350
        /*3110*/ 	.word	0x000000ff
        /*3114*/ 	.word	0x00000048
        /*3118*/ 	.short	0x0100
        /*311a*/ 	.byte	0x09
	.zero		1


	//   ....[2]....
        /*311c*/ 	.word	0x00000360
        /*3120*/ 	.word	0x000000ff
        /*3124*/ 	.word	0x00000008
        /*3128*/ 	.short	0x0100
        /*312a*/ 	.byte	0x09
	.zero		1


	//   ....[3]....
        /*312c*/ 	.word	0x00000370
        /*3130*/ 	.word	0x000000ff
        /*3134*/ 	.word	0x00000050
        /*3138*/ 	.short	0x0100
        /*313a*/ 	.byte	0x09
	.zero		1


	//   ....[4]....
        /*313c*/ 	.word	0x00000380
        /*3140*/ 	.word	0x000000ff
        /*3144*/ 	.word	0x00000010
        /*3148*/ 	.short	0x0100
        /*314a*/ 	.byte	0x09
	.zero		1


	//   ....[5]....
        /*314c*/ 	.word	0x00000390
        /*3150*/ 	.word	0x000000ff
        /*3154*/ 	.word	0x00000058
        /*3158*/ 	.short	0x0100
        /*315a*/ 	.byte	0x09
	.zero		1


	//   ....[6]....
        /*315c*/ 	.word	0x000003a0
        /*3160*/ 	.word	0x000000ff
        /*3164*/ 	.word	0x00000018
        /*3168*/ 	.short	0x0100
        /*316a*/ 	.byte	0x09
	.zero		1


	//   ....[7]....
        /*316c*/ 	.word	0x000003b0
        /*3170*/ 	.word	0x000000ff
        /*3174*/ 	.word	0x00000060
        /*3178*/ 	.short	0x0100
        /*317a*/ 	.byte	0x09
	.zero		1


	//   ....[8]....
        /*317c*/ 	.word	0x000003c0
        /*3180*/ 	.word	0x000000ff
        /*3184*/ 	.word	0x00000020
        /*3188*/ 	.short	0x0100
        /*318a*/ 	.byte	0x09
	.zero		1


	//   ....[9]....
        /*318c*/ 	.word	0x000003d0
        /*3190*/ 	.word	0x000000ff
        /*3194*/ 	.word	0x00000068
        /*3198*/ 	.short	0x0100
        /*319a*/ 	.byte	0x09
	.zero		1


	//   ....[10]....
        /*319c*/ 	.word	0x000003e0
        /*31a0*/ 	.word	0x000000ff
        /*31a4*/ 	.word	0x00000028
        /*31a8*/ 	.short	0x0100
        /*31aa*/ 	.byte	0x09
	.zero		1


	//   ....[11]....
        /*31ac*/ 	.word	0x000003f0
        /*31b0*/ 	.word	0x000000ff
        /*31b4*/ 	.word	0x00000070
        /*31b8*/ 	.short	0x0100
        /*31ba*/ 	.byte	0x09
	.zero		1


	//   ....[12]....
        /*31bc*/ 	.word	0x00000400
        /*31c0*/ 	.word	0x000000ff
        /*31c4*/ 	.word	0x00000030
        /*31c8*/ 	.short	0x0100
        /*31ca*/ 	.byte	0x09
	.zero		1


	//   ....[13]....
        /*31cc*/ 	.word	0x00000410
        /*31d0*/ 	.word	0x000000ff
        /*31d4*/ 	.word	0x00000078
        /*31d8*/ 	.short	0x0100
        /*31da*/ 	.byte	0x09
	.zero		1


	//   ....[14]....
        /*31dc*/ 	.word	0x00000420
        /*31e0*/ 	.word	0x000000ff
        /*31e4*/ 	.word	0x00000038
        /*31e8*/ 	.short	0x0100
        /*31ea*/ 	.byte	0x09
	.zero		1


	//   ....[15]....
        /*31ec*/ 	.word	0x00000430
        /*31f0*/ 	.word	0x000000ff
        /*31f4*/ 	.word	0x00000080
        /*31f8*/ 	.short	0x0100
        /*31fa*/ 	.byte	0x09
	.zero		1


	//   ....[16]....
        /*31fc*/ 	.word	0x00000440
        /*3200*/ 	.word	0x000000ff
        /*3204*/ 	.word	0x00000040
        /*3208*/ 	.short	0x0100
        /*320a*/ 	.byte	0x09
	.zero		1


	//   ....[17]....
        /*320c*/ 	.word	0x00000450
        /*3210*/ 	.word	0x000000ff
        /*3214*/ 	.word	0x00000088
        /*3218*/ 	.short	0x0100
        /*321a*/ 	.byte	0x09
	.zero		1


	//   ....[18]....
        /*321c*/ 	.word	0x00000830
        /*3220*/ 	.word	0x000000ff
        /*3224*/ 	.word	0x000000a0
        /*3228*/ 	.short	0x0100
        /*322a*/ 	.byte	0x06
	.zero		1


	//   ....[19]....
        /*322c*/ 	.word	0x000008b0
        /*3230*/ 	.word	0x000000ff
        /*3234*/ 	.word	0x000000a8
        /*3238*/ 	.short	0x0100
        /*323a*/ 	.byte	0x06
	.zero		1


	//   ....[20]....
        /*323c*/ 	.word	0x000026a0
        /*3240*/ 	.word	0x000000ff
        /*3244*/ 	.word	0x00000000
        /*3248*/ 	.short	0x010a
        /*324a*/ 	.byte	0x06
	.zero		1


	//   ....[21]....
        /*324c*/ 	.word	0x000026e0
        /*3250*/ 	.word	0x000000ff
        /*3254*/ 	.word	0x00000000
        /*3258*/ 	.short	0x010a
        /*325a*/ 	.byte	0x06
	.zero		1


	//   ....[22]....
        /*325c*/ 	.word	0x00004b70
        /*3260*/ 	.word	0x000000ff
        /*3264*/ 	.word	0x00000000
        /*3268*/ 	.short	0x010a
        /*326a*/ 	.byte	0x10
	.zero		1


	//   ....[23]....
        /*326c*/ 	.word	0x00004bb0
        /*3270*/ 	.word	0x000000ff
        /*3274*/ 	.word	0x00000000
        /*3278*/ 	.short	0x010a
        /*327a*/ 	.byte	0x10
	.zero		1


	//   ....[24]....
        /*327c*/ 	.word	0x000070b0
        /*3280*/ 	.word	0x000000e5
        /*3284*/ 	.word	0x00000000
        /*3288*/ 	.short	0x0101
        /*328a*/ 	.byte	0x3f
	.zero		1


	//   ....[25]....
        /*328c*/ 	.word	0x00009740
        /*3290*/ 	.word	0x00000018
        /*3294*/ 	.word	0x00000000
        /*3298*/ 	.short	0x0101
        /*329a*/ 	.byte	0x3f
	.zero		1


	//   ....[26]....
        /*329c*/ 	.word	0x00018f00
        /*32a0*/ 	.word	0x0000000a
        /*32a4*/ 	.word	0x00000048
        /*32a8*/ 	.short	0x010a
        /*32aa*/ 	.byte	0x3f
	.zero		1


	//   ....[27]....
        /*32ac*/ 	.word	0x000192b0
        /*32b0*/ 	.word	0x00000004
        /*32b4*/ 	.word	0x000000a8
        /*32b8*/ 	.short	0x0101
        /*32ba*/ 	.byte	0x3f
	.zero		1


	//   ....[28]....
        /*32bc*/ 	.word	0x00019a20
        /*32c0*/ 	.word	0x00000006
        /*32c4*/ 	.word	0x00000000
        /*32c8*/ 	.short	0x010a
        /*32ca*/ 	.byte	0x3f
	.zero		1


	//   ....[29]....
        /*32cc*/ 	.word	0x00019aa0
        /*32d0*/ 	.word	0x00000007
        /*32d4*/ 	.word	0x00000000
        /*32d8*/ 	.short	0x010a
        /*32da*/ 	.byte	0x3f
	.zero		1


	//   ....[30]....
        /*32dc*/ 	.word	0x00019b30
        /*32e0*/ 	.word	0x00000006
        /*32e4*/ 	.word	0x00000000
        /*32e8*/ 	.short	0x010a
        /*32ea*/ 	.byte	0x3f
	.zero		1


	//   ....[31]....
        /*32ec*/ 	.word	0x00019bc0
        /*32f0*/ 	.word	0x00000009
        /*32f4*/ 	.word	0x00000000
        /*32f8*/ 	.short	0x010a
        /*32fa*/ 	.byte	0x3f
	.zero		1


	//   ....[32]....
        /*32fc*/ 	.word	0x00019c50
        /*3300*/ 	.word	0x00000006
        /*3304*/ 	.word	0x00000000
        /*3308*/ 	.short	0x010a
        /*330a*/ 	.byte	0x3f
	.zero		1


	//   ....[33]....
        /*330c*/ 	.word	0x00019ce0
        /*3310*/ 	.word	0x00000009
        /*3314*/ 	.word	0x00000000
        /*3318*/ 	.short	0x010a
        /*331a*/ 	.byte	0x3f
	.zero		1


	//   ....[34]....
        /*331c*/ 	.word	0x00019d70
        /*3320*/ 	.word	0x0000000a
        /*3324*/ 	.word	0x00000000
        /*3328*/ 	.short	0x010a
        /*332a*/ 	.byte	0x3f
	.zero		1


	//   ....[35]....
        /*332c*/ 	.word	0x00019e00
        /*3330*/ 	.word	0x0000000b
        /*3334*/ 	.word	0x00000000
        /*3338*/ 	.short	0x010a
        /*333a*/ 	.byte	0x3f
	.zero		1


	//   ....[36]....
        /*333c*/ 	.word	0x00019e90
        /*3340*/ 	.word	0x00000003
        /*3344*/ 	.word	0x00000000
        /*3348*/ 	.short	0x010a
        /*334a*/ 	.byte	0x3f
	.zero		1


	//   ....[37]....
        /*334c*/ 	.word	0x00019f00
        /*3350*/ 	.word	0x00000003
        /*3354*/ 	.word	0x00000000
        /*3358*/ 	.short	0x010a
        /*335a*/ 	.byte	0x3f
	.zero		1


	//   ....[38]....
        /*335c*/ 	.word	0x00019f70
        /*3360*/ 	.word	0x00000000
        /*3364*/ 	.word	0x00000000
        /*3368*/ 	.short	0x010a
        /*336a*/ 	.byte	0x3f
	.zero		1


	//   ....[39]....
        /*336c*/ 	.word	0x0001a050
        /*3370*/ 	.word	0x0000000a
        /*3374*/ 	.word	0x00000048
        /*3378*/ 	.short	0x010a
        /*337a*/ 	.byte	0x3f
	.zero		1


	//   ....[40]....
        /*337c*/ 	.word	0x0001a120
        /*3380*/ 	.word	0x00000006
        /*3384*/ 	.word	0x00000000
        /*3388*/ 	.short	0x010a
        /*338a*/ 	.byte	0x3f
	.zero		1


	//   ....[41]....
        /*338c*/ 	.word	0x0001a170
        /*3390*/ 	.word	0x00000007
        /*3394*/ 	.word	0x00000000
        /*3398*/ 	.short	0x010a
        /*339a*/ 	.byte	0x3f
	.zero		1


	//   ....[42]....
        /*339c*/ 	.word	0x0001a1c0
        /*33a0*/ 	.word	0x00000006
        /*33a4*/ 	.word	0x00000000
        /*33a8*/ 	.short	0x010a
        /*33aa*/ 	.byte	0x3f
	.zero		1


	//   ....[43]....
        /*33ac*/ 	.word	0x0001a210
        /*33b0*/ 	.word	0x00000009
        /*33b4*/ 	.word	0x00000000
        /*33b8*/ 	.short	0x010a
        /*33ba*/ 	.byte	0x3f
	.zero		1


	//   ....[44]....
        /*33bc*/ 	.word	0x0001a260
        /*33c0*/ 	.word	0x00000006
        /*33c4*/ 	.word	0x00000000
        /*33c8*/ 	.short	0x010a
        /*33ca*/ 	.byte	0x3f
	.zero		1


	//   ....[45]....
        /*33cc*/ 	.word	0x0001a2b0
        /*33d0*/ 	.word	0x00000009
        /*33d4*/ 	.word	0x00000000
        /*33d8*/ 	.short	0x010a
        /*33da*/ 	.byte	0x3f
	.zero		1


	//   ....[46]....
        /*33dc*/ 	.word	0x0001a300
        /*33e0*/ 	.word	0x0000000a
        /*33e4*/ 	.word	0x00000000
        /*33e8*/ 	.short	0x010a
        /*33ea*/ 	.byte	0x3f
	.zero		1


	//   ....[47]....
        /*33ec*/ 	.word	0x0001a350
        /*33f0*/ 	.word	0x0000000b
        /*33f4*/ 	.word	0x00000000
        /*33f8*/ 	.short	0x010a
        /*33fa*/ 	.byte	0x3f
	.zero		1


	//----- nvinfo : EIATTR_NUM_MBARRIERS
	.align		4
.L_30:
        /*33fc*/ 	.byte	0x03, 0x38
        /*33fe*/ 	.short	0x0014


	//----- nvinfo : EIATTR_EXIT_INSTR_OFFSETS
	.align		4
        /*3400*/ 	.byte	0x04, 0x1c
        /*3402*/ 	.short	(.L_32 - .L_31)


	//   ....[0]....
.L_31:
        /*3404*/ 	.word	0x00000aa0


	//   ....[1]....
        /*3408*/ 	.word	0x00001340


	//   ....[2]....
        /*340c*/ 	.word	0x000185f0


	//   ....[3]....
        /*3410*/ 	.word	0x00018b90


	//   ....[4]....
        /*3414*/ 	.word	0x00019ee0


	//----- nvinfo : EIATTR_MAX_THREADS
	.align		4
.L_32:
        /*3418*/ 	.byte	0x04, 0x05
        /*341a*/ 	.short	(.L_34 - .L_33)
.L_33:
        /*341c*/ 	.word	0x00000180
        /*3420*/ 	.word	0x00000001
        /*3424*/ 	.word	0x00000001


	//----- nvinfo : EIATTR_CRS_STACK_SIZE
	.align		4
.L_34:
        /*3428*/ 	.byte	0x04, 0x1e
        /*342a*/ 	.short	(.L_36 - .L_35)
.L_35:
        /*342c*/ 	.word	0x00000000


	//----- nvinfo : EIATTR_CBANK_PARAM_SIZE
	.align		4
.L_36:
        /*3430*/ 	.byte	0x03, 0x19
        /*3432*/ 	.short	0x0470


	//----- nvinfo : EIATTR_PARAM_CBANK
	.align		4
        /*3434*/ 	.byte	0x04, 0x0a
        /*3436*/ 	.short	(.L_38 - .L_37)
	.align		4
.L_37:
        /*3438*/ 	.word	index@(.nv.constant0._ZN7cutlass13device_kernelINS_4gemm6kernel13GemmUniversalIN4cute5tupleIJiiiiEEENS1_10collective13CollectiveMmaINS1_37MainloopSm90TmaGmmaWarpSpecializedFP8ILi9ENS5_IJNS4_1CILi2EEENSA_ILi1EEESC_EEENS1_35KernelTmaWarpSpecializedCooperativeEEENS5_IJNSA_ILi192EEESG_NSA_ILi64EEEEEENS_12float_e4m3_tENS5_IJlSC_lEEESJ_SK_NS4_8TiledMMAINS4_8MMA_AtomIJNS4_4SM904GMMA31MMA_64x192x32_F32E4M3E4M3_SS_TNILNSO_7ScaleInE1ELSQ_1EEEEEENS4_6LayoutISD_NS5_IJSC_NSA_ILi0EEESU_EEEEENS5_IJNS4_10UnderscoreESX_SX_EEEEENS4_13SM90_TMA_LOADENS4_14ComposedLayoutINS4_7SwizzleILi2ELi4ELi3EEENS4_18smem_ptr_flag_bitsILi8EEENST_INS5_IJNSA_ILi8EEESH_EEENS5_IJSH_SC_EEEEEEEvNS4_8identityENS4_23SM90_TMA_LOAD_MULTICASTES1A_vS1B_EENS_8epilogue10collective6detail29Sm90TmaWarpSpecializedAdapterINS1F_15DefaultEpilogueISJ_SK_SK_NS1E_6thread17LinearCombinationISJ_Li1EffLNS1J_9ScaleType4KindE0ELNS_15FloatRoundStyleE2ESJ_EENS1_15EpilogueDefaultEEEEEvvEEEEvNT_6ParamsE)
        /*343c*/ 	.short	0x0210
        /*343e*/ 	.short	0x0470


	//----- nvinfo : EIATTR_SW_WAR
	.align		4
.L_38:
        /*3440*/ 	.byte	0x04, 0x36
        /*3442*/ 	.short	(.L_40 - .L_39)
.L_39:
        /*3444*/ 	.word	0x00000008
.L_40:


//--------------------- .nv.callgraph             --------------------------
	.section	.nv.callgraph,"",@"SHT_CUDA_CALLGRAPH"
	.align	4
	.sectionentsize	8
	.align		4
        /*0000*/ 	.word	0x00000000
	.align		4
        /*0004*/ 	.word	0xffffffff
	.align		4
        /*0008*/ 	.word	0x00000000
	.align		4
        /*000c*/ 	.word	0xfffffffe
	.align		4
        /*0010*/ 	.word	0x00000000
	.align		4
        /*0014*/ 	.word	0xfffffffd
	.align		4
        /*0018*/ 	.word	0x00000000
	.align		4
        /*001c*/ 	.word	0xfffffffc


//--------------------- .nv.constant4             --------------------------
	.section	.nv.constant4,"a",@progbits
	.align	8
	.align		8
.nv.constant4:
        /*0000*/ 	.dword	_ZN40_INTERNAL_5fb1f30e_4_k_cu_cb94bfa9_182474cuda3std3__45__cpo5beginE
	.align		8
        /*0008*/ 	.dword	_ZN40_INTERNAL_5fb1f30e_4_k_cu_cb94bfa9_182474cuda3std3__45__cpo3endE
	.align		8
        /*0010*/ 	.dword	_ZN40_INTERNAL_5fb1f30e_4_k_cu_cb94bfa9_182474cuda3std3__45__cpo6cbeginE
	.align		8
        /*0018*/ 	.dword	_ZN40_INTERNAL_5fb1f30e_4_k_cu_cb94bfa9_182474cuda3std3__45__cpo4cendE
	.align		8
        /*0020*/ 	.dword	_ZN40_INTERNAL_5fb1f30e_4_k_cu_cb94bfa9_182474cuda3std3__442_GLOBAL__N__5fb1f30e_4_k_cu_cb94bfa9_182476ignoreE
	.align		8
        /*0028*/ 	.dword	_ZN40_INTERNAL_5fb1f30e_4_k_cu_cb94bfa9_182474cuda3std3__419piecewise_constructE
	.align		8
        /*0030*/ 	.dword	_ZN40_INTERNAL_5fb1f30e_4_k_cu_cb94bfa9_182474cuda3std3__48in_placeE
	.align		8
        /*0038*/ 	.dword	_ZN40_INTERNAL_5fb1f30e_4_k_cu_cb94bfa9_182474cuda3std6ranges3__45__cpo4swapE
	.align		8
        /*0040*/ 	.dword	_ZN40_INTERNAL_5fb1f30e_4_k_cu_cb94bfa9_182474cuda3std6ranges3__45__cpo9iter_moveE
	.align		8
        /*0048*/ 	.dword	_ZN40_INTERNAL_5fb1f30e_4_k_cu_cb94bfa9_182474cute7productE
	.align		8
        /*0050*/ 	.dword	_ZN40_INTERNAL_5fb1f30e_4_k_cu_cb94bfa9_182474cute1_E


//--------------------- .text._ZN7cutlass13device_kernelINS_4gemm6kernel13GemmUniversalIN4cute5tupleIJiiiiEEENS1_10collective13CollectiveMmaINS1_37MainloopSm90TmaGmmaWarpSpecializedFP8ILi9ENS5_IJNS4_1CILi2EEENSA_ILi1EEESC_EEENS1_35KernelTmaWarpSpecializedCooperativeEEENS5_IJNSA_ILi192EEESG_NSA_ILi64EEEEEENS_12float_e4m3_tENS5_IJlSC_lEEESJ_SK_NS4_8TiledMMAINS4_8MMA_AtomIJNS4_4SM904GMMA31MMA_64x192x32_F32E4M3E4M3_SS_TNILNSO_7ScaleInE1ELSQ_1EEEEEENS4_6LayoutISD_NS5_IJSC_NSA_ILi0EEESU_EEEEENS5_IJNS4_10UnderscoreESX_SX_EEEEENS4_13SM90_TMA_LOADENS4_14ComposedLayoutINS4_7SwizzleILi2ELi4ELi3EEENS4_18smem_ptr_flag_bitsILi8EEENST_INS5_IJNSA_ILi8EEESH_EEENS5_IJSH_SC_EEEEEEEvNS4_8identityENS4_23SM90_TMA_LOAD_MULTICASTES1A_vS1B_EENS_8epilogue10collective6detail29Sm90TmaWarpSpecializedAdapterINS1F_15DefaultEpilogueISJ_SK_SK_NS1E_6thread17LinearCombinationISJ_Li1EffLNS1J_9ScaleType4KindE0ELNS_15FloatRoundStyleE2ESJ_EENS1_15EpilogueDefaultEEEEEvvEEEEvNT_6ParamsE --------------------------
	.section	.text._ZN7cutlass13device_kernelINS_4gemm6kernel13GemmUniversalIN4cute5tupleIJiiiiEEENS1_10collective13CollectiveMmaINS1_37MainloopSm90TmaGmmaWarpSpecializedFP8ILi9ENS5_IJNS4_1CILi2EEENSA_ILi1EEESC_EEENS1_35KernelTmaWarpSpecializedCooperativeEEENS5_IJNSA_ILi192EEESG_NSA_ILi64EEEEEENS_12float_e4m3_tENS5_IJlSC_lEEESJ_SK_NS4_8TiledMMAINS4_8MMA_AtomIJNS4_4SM904GMMA31MMA_64x192x32_F32E4M3E4M3_SS_TNILNSO_7ScaleInE1ELSQ_1EEEEEENS4_6LayoutISD_NS5_IJSC_NSA_ILi0EEESU_EEEEENS5_IJNS4_10UnderscoreESX_SX_EEEEENS4_13SM90_TMA_LOADENS4_14ComposedLayoutINS4_7SwizzleILi2ELi4ELi3EEENS4_18smem_ptr_flag_bitsILi8EEENST_INS5_IJNSA_ILi8EEESH_EEENS5_IJSH_SC_EEEEEEEvNS4_8identityENS4_23SM90_TMA_LOAD_MULTICASTES1A_vS1B_EENS_8epilogue10collective6detail29Sm90TmaWarpSpecializedAdapterINS1F_15DefaultEpilogueISJ_SK_SK_NS1E_6thread17LinearCombinationISJ_Li1EffLNS1J_9ScaleType4KindE0ELNS_15FloatRoundStyleE2ESJ_EENS1_15EpilogueDefaultEEEEEvvEEEEvNT_6ParamsE,"ax",@progbits
	.align	128
.text._ZN7cutlass13device_kernelINS_4gemm6kernel13GemmUniversalIN4cute5tupleIJiiiiEEENS1_10collective13CollectiveMmaINS1_37MainloopSm90TmaGmmaWarpSpecializedFP8ILi9ENS5_IJNS4_1CILi2EEENSA_ILi1EEESC_EEENS1_35KernelTmaWarpSpecializedCooperativeEEENS5_IJNSA_ILi192EEESG_NSA_ILi64EEEEEENS_12float_e4m3_tENS5_IJlSC_lEEESJ_SK_NS4_8TiledMMAINS4_8MMA_AtomIJNS4_4SM904GMMA31MMA_64x192x32_F32E4M3E4M3_SS_TNILNSO_7ScaleInE1ELSQ_1EEEEEENS4_6LayoutISD_NS5_IJSC_NSA_ILi0EEESU_EEEEENS5_IJNS4_10UnderscoreESX_SX_EEEEENS4_13SM90_TMA_LOADENS4_14ComposedLayoutINS4_7SwizzleILi2ELi4ELi3EEENS4_18smem_ptr_flag_bitsILi8EEENST_INS5_IJNSA_ILi8EEESH_EEENS5_IJSH_SC_EEEEEEEvNS4_8identityENS4_23SM90_TMA_LOAD_MULTICASTES1A_vS1B_EENS_8epilogue10collective6detail29Sm90TmaWarpSpecializedAdapterINS1F_15DefaultEpilogueISJ_SK_SK_NS1E_6thread17LinearCombinationISJ_Li1EffLNS1J_9ScaleType4KindE0ELNS_15FloatRoundStyleE2ESJ_EENS1_15EpilogueDefaultEEEEEvvEEEEvNT_6ParamsE:
        .type           _ZN7cutlass13device_kernelINS_4gemm6kernel13GemmUniversalIN4cute5tupleIJiiiiEEENS1_10collective13CollectiveMmaINS1_37MainloopSm90TmaGmmaWarpSpecializedFP8ILi9ENS5_IJNS4_1CILi2EEENSA_ILi1EEESC_EEENS1_35KernelTmaWarpSpecializedCooperativeEEENS5_IJNSA_ILi192EEESG_NSA_ILi64EEEEEENS_12float_e4m3_tENS5_IJlSC_lEEESJ_SK_NS4_8TiledMMAINS4_8MMA_AtomIJNS4_4SM904GMMA31MMA_64x192x32_F32E4M3E4M3_SS_TNILNSO_7ScaleInE1ELSQ_1EEEEEENS4_6LayoutISD_NS5_IJSC_NSA_ILi0EEESU_EEEEENS5_IJNS4_10UnderscoreESX_SX_EEEEENS4_13SM90_TMA_LOADENS4_14ComposedLayoutINS4_7SwizzleILi2ELi4ELi3EEENS4_18smem_ptr_flag_bitsILi8EEENST_INS5_IJNSA_ILi8EEESH_EEENS5_IJSH_SC_EEEEEEEvNS4_8identityENS4_23SM90_TMA_LOAD_MULTICASTES1A_vS1B_EENS_8epilogue10collective6detail29Sm90TmaWarpSpecializedAdapterINS1F_15DefaultEpilogueISJ_SK_SK_NS1E_6thread17LinearCombinationISJ_Li1EffLNS1J_9ScaleType4KindE0ELNS_15FloatRoundStyleE2ESJ_EENS1_15EpilogueDefaultEEEEEvvEEEEvNT_6ParamsE,@function
        .size           _ZN7cutlass13device_kernelINS_4gemm6kernel13GemmUniversalIN4cute5tupleIJiiiiEEENS1_10collective13CollectiveMmaINS1_37MainloopSm90TmaGmmaWarpSpecializedFP8ILi9ENS5_IJNS4_1CILi2EEENSA_ILi1EEESC_EEENS1_35KernelTmaWarpSpecializedCooperativeEEENS5_IJNSA_ILi192EEESG_NSA_ILi64EEEEEENS_12float_e4m3_tENS5_IJlSC_lEEESJ_SK_NS4_8TiledMMAINS4_8MMA_AtomIJNS4_4SM904GMMA31MMA_64x192x32_F32E4M3E4M3_SS_TNILNSO_7ScaleInE1ELSQ_1EEEEEENS4_6LayoutISD_NS5_IJSC_NSA_ILi0EEESU_EEEEENS5_IJNS4_10UnderscoreESX_SX_EEEEENS4_13SM90_TMA_LOADENS4_14ComposedLayoutINS4_7SwizzleILi2ELi4ELi3EEENS4_18smem_ptr_flag_bitsILi8EEENST_INS5_IJNSA_ILi8EEESH_EEENS5_IJSH_SC_EEEEEEEvNS4_8identityENS4_23SM90_TMA_LOAD_MULTICASTES1A_vS1B_EENS_8epilogue10collective6detail29Sm90TmaWarpSpecializedAdapterINS1F_15DefaultEpilogueISJ_SK_SK_NS1E_6thread17LinearCombinationISJ_Li1EffLNS1J_9ScaleType4KindE0ELNS_15FloatRoundStyleE2ESJ_EENS1_15EpilogueDefaultEEEEEvvEEEEvNT_6ParamsE,(.L_x_473 - _ZN7cutlass13device_kernelINS_4gemm6kernel13GemmUniversalIN4cute5tupleIJiiiiEEENS1_10collective13CollectiveMmaINS1_37MainloopSm90TmaGmmaWarpSpecializedFP8ILi9ENS5_IJNS4_1CILi2EEENSA_ILi1EEESC_EEENS1_35KernelTmaWarpSpecializedCooperativeEEENS5_IJNSA_ILi192EEESG_NSA_ILi64EEEEEENS_12float_e4m3_tENS5_IJlSC_lEEESJ_SK_NS4_8TiledMMAINS4_8MMA_AtomIJNS4_4SM904GMMA31MMA_64x192x32_F32E4M3E4M3_SS_TNILNSO_7ScaleInE1ELSQ_1EEEEEENS4_6LayoutISD_NS5_IJSC_NSA_ILi0EEESU_EEEEENS5_IJNS4_10UnderscoreESX_SX_EEEEENS4_13SM90_TMA_LOADENS4_14ComposedLayoutINS4_7SwizzleILi2ELi4ELi3EEENS4_18smem_ptr_flag_bitsILi8EEENST_INS5_IJNSA_ILi8EEESH_EEENS5_IJSH_SC_EEEEEEEvNS4_8identityENS4_23SM90_TMA_LOAD_MULTICASTES1A_vS1B_EENS_8epilogue10collective6detail29Sm90TmaWarpSpecializedAdapterINS1F_15DefaultEpilogueISJ_SK_SK_NS1E_6thread17LinearCombinationISJ_Li1EffLNS1J_9ScaleType4KindE0ELNS_15FloatRoundStyleE2ESJ_EENS1_15EpilogueDefaultEEEEEvvEEEEvNT_6ParamsE)
        .other          _ZN7cutlass13device_kernelINS_4gemm6kernel13GemmUniversalIN4cute5tupleIJiiiiEEENS1_10collective13CollectiveMmaINS1_37MainloopSm90TmaGmmaWarpSpecializedFP8ILi9ENS5_IJNS4_1CILi2EEENSA_ILi1EEESC_EEENS1_35KernelTmaWarpSpecializedCooperativeEEENS5_IJNSA_ILi192EEESG_NSA_ILi64EEEEEENS_12float_e4m3_tENS5_IJlSC_lEEESJ_SK_NS4_8TiledMMAINS4_8MMA_AtomIJNS4_4SM904GMMA31MMA_64x192x32_F32E4M3E4M3_SS_TNILNSO_7ScaleInE1ELSQ_1EEEEEENS4_6LayoutISD_NS5_IJSC_NSA_ILi0EEESU_EEEEENS5_IJNS4_10UnderscoreESX_SX_EEEEENS4_13SM90_TMA_LOADENS4_14ComposedLayoutINS4_7SwizzleILi2ELi4ELi3EEENS4_18smem_ptr_flag_bitsILi8EEENST_INS5_IJNSA_ILi8EEESH_EEENS5_IJSH_SC_EEEEEEEvNS4_8identityENS4_23SM90_TMA_LOAD_MULTICASTES1A_vS1B_EENS_8epilogue10collective6detail29Sm90TmaWarpSpecializedAdapterINS1F_15DefaultEpilogueISJ_SK_SK_NS1E_6thread17LinearCombinationISJ_Li1EffLNS1J_9ScaleType4KindE0ELNS_15FloatRoundStyleE2ESJ_EENS1_15EpilogueDefaultEEEEEvvEEEEvNT_6ParamsE,@"STO_CUDA_ENTRY STV_DEFAULT"
_ZN7cutlass13device_kernelINS_4gemm6kernel13GemmUniversalIN4cute5tupleIJiiiiEEENS1_10collective13CollectiveMmaINS1_37MainloopSm90TmaGmmaWarpSpecializedFP8ILi9ENS5_IJNS4_1CILi2EEENSA_ILi1EEESC_EEENS1_35KernelTmaWarpSpecializedCooperativeEEENS5_IJNSA_ILi192EEESG_NSA_ILi64EEEEEENS_12float_e4m3_tENS5_IJlSC_lEEESJ_SK_NS4_8TiledMMAINS4_8MMA_AtomIJNS4_4SM904GMMA31MMA_64x192x32_F32E4M3E4M3_SS_TNILNSO_7ScaleInE1ELSQ_1EEEEEENS4_6LayoutISD_NS5_IJSC_NSA_ILi0EEESU_EEEEENS5_IJNS4_10UnderscoreESX_SX_EEEEENS4_13SM90_TMA_LOADENS4_14ComposedLayoutINS4_7SwizzleILi2ELi4ELi3EEENS4_18smem_ptr_flag_bitsILi8EEENST_INS5_IJNSA_ILi8EEESH_EEENS5_IJSH_SC_EEEEEEEvNS4_8identityENS4_23SM90_TMA_LOAD_MULTICASTES1A_vS1B_EENS_8epilogue10collective6detail29Sm90TmaWarpSpecializedAdapterINS1F_15DefaultEpilogueISJ_SK_SK_NS1E_6thread17LinearCombinationISJ_Li1EffLNS1J_9ScaleType4KindE0ELNS_15FloatRoundStyleE2ESJ_EENS1_15EpilogueDefaultEEEEEvvEEEEvNT_6ParamsE:
[----:B------:R-:W0:Y:S02]  /*0000*/  LDC R1, c[0x0][0x28] ;  /* 0x00000a00ff017b82 */ /* 0x000e240000000800 */
[----:B0-----:R-:W-:Y:S01]  /*0010*/  VIADD R1, R1, 0xfffffcf8 ;  /* 0xfffffcf801017836 */ /* 0x001fe20000000000 */
[----:B------:R-:W0:Y:S01]  /*0020*/  S2R R4, SR_TID.X ;  /* 0x0000000000047919 */ /* 0x000e220000002100 */
[----:B------:R-:W-:Y:S01]  /*0030*/  ELECT P0, URZ, PT ;  /* 0x00000000003f782f */ /* 0x000fe20003800000 */
[----:B------:R-:W-:Y:S01]  /*0040*/  BSSY B0, `(.L_x_0) ;  /* 0x0000015000007945 */ /* 0x000fe20003800000 */
[--C-:B0-----:R-:W-:Y:S02]  /*0050*/  SHF.R.U32.HI R0, RZ, 0x5, R4.reuse ;  /* 0x00000005ff007819 */ /* 0x101fe40000011604 */
[----:B------:R-:W-:-:S03]  /*0060*/  SHF.R.U32.HI R2, RZ, 0x7, R4 ;  /* 0x00000007ff027819 */ /* 0x000fc60000011604 */
[----:B------:R-:W0:Y:S04]  /*0070*/  SHFL.IDX PT, R3, R0, RZ, 0x1f ;  /* 0x00001fff00037589 */ /* 0x000e2800000e0000 */
[----:B------:R-:W1:Y:S01]  /*0080*/  SHFL.IDX PT, R2, R2, RZ, 0x1f ;  /* 0x00001fff02027589 */ /* 0x000e6200000e0000 */
[----:B0-----:R-:W-:Y:S02]  /*0090*/  R2UR UR4, R3 ;  /* 0x00000000030472ca */ /* 0x001fe400000e0000 */
[----:B-1----:R-:W-:-:S11]  /*00a0*/  R2UR UR6, R2 ;  /* 0x00000000020672ca */ /* 0x002fd600000e0000 */
[----:B------:R-:W-:Y:S02]  /*00b0*/  USHF.R.S32.HI UR5, URZ, 0x1f, UR4 ;  /* 0x0000001f3f057899 */ /* 0x000fe40008011404 */
[----:B------:R-:W-:Y:S02]  /*00c0*/  ISETP.NE.OR P0, PT, RZ, UR4, !P0 ;  /* 0x00000004ff007c0c */ /* 0x000fe4000c705670 */
[----:B------:R-:W-:-:S04]  /*00d0*/  ULEA.HI UR5, UR5, UR4, URZ, 0x2 ;  /* 0x0000000405057291 */ /* 0x000fc8000f8f103f */
[----:B------:R-:W-:-:S04]  /*00e0*/  ULOP3.LUT UR5, UR5, 0xfffffffc, URZ, 0xc0, !UPT ;  /* 0xfffffffc05057892 */ /* 0x000fc8000f8ec03f */
[----:B------:R-:W-:-:S03]  /*00f0*/  UIADD3 UR8, UR4, -UR5, URZ ;  /* 0x8000000504087290 */ /* 0x000fc6000fffe03f */
[----:B------:R-:W-:Y:S09]  /*0100*/  @P0 BRA `(.L_x_1) ;  /* 0x0000000000200947 */ /* 0x000ff20003800000 */
[----:B------:R-:W-:Y:S02]  /*0110*/  ULDC.64 UR4, c[0x0][0x198] ;  /* 0x0000660000047ab9 */ /* 0x000fe40000000a00 */
[----:B------:R-:W-:Y:S02]  /*0120*/  UIADD3 UR10, UP0, UR4, 0xf0, URZ ;  /* 0x000000f0040a7890 */ /* 0x000fe4000ff1e03f */
[----:B------:R-:W-:Y:S02]  /*0130*/  UIADD3 UR4, UP1, UR4, 0x1f0, URZ ;  /* 0x000001f004047890 */ /* 0x000fe4000ff3e03f */
[----:B------:R-:W-:Y:S02]  /*0140*/  UIADD3.X UR11, URZ, UR5, URZ, UP0, !UPT ;  /* 0x000000053f0b7290 */ /* 0x000fe400087fe43f */
[----:B------:R-:W-:-:S07]  /*0150*/  UIADD3.X UR5, URZ, UR5, URZ, UP1, !UPT ;  /* 0x000000053f057290 */ /* 0x000fce0008ffe43f */
[----:B------:R0:W-:Y:S02]  /*0160*/  UTMACCTL.PF [UR10] ;  /* 0x000000000a0079b9 */ /* 0x0001e40008040000 */
[----:B------:R0:W-:Y:S02]  /*0170*/  UTMACCTL.PF [UR4] ;  /* 0x00000000040079b9 */ /* 0x0001e40008040000 */
[----:B0-----:R-:W-:Y:S01]  /*0180*/  NOP ;  /* 0x0000000000007918 */ /* 0x001fe20000000000 */
.L_x_1:
[----:B------:R-:W-:Y:S05]  /*0190*/  BSYNC B0 ;  /* 0x0000000000007941 */ /* 0x000fea0003800000 */
.L_x_0:
[----:B------:R-:W0:Y:S01]  /*01a0*/  SHFL.IDX PT, R3, R0, RZ, 0x1f ;  /* 0x00001fff00037589 */ /* 0x000e2200000e0000 */
[----:B------:R-:W-:Y:S01]  /*01b0*/  UISETP.NE.AND UP0, UPT, UR8, 0x3, UPT ;  /* 0x000000030800788c */ /* 0x000fe2000bf05270 */
[----:B------:R-:W-:Y:S01]  /*01c0*/  ISETP.NE.AND P1, PT, RZ, UR6, PT ;  /* 0x00000006ff007c0c */ /* 0x000fe2000bf25270 */
[----:B------:R-:W-:Y:S02]  /*01d0*/  UIADD3 UR10, UR6, -0x1, URZ ;  /* 0xffffffff060a7890 */ /* 0x000fe4000fffe03f */
[----:B------:R-:W-:Y:S02]  /*01e0*/  UISETP.EQ.OR UP0, UPT, UR8, URZ, !UP0 ;  /* 0x0000003f0800728c */ /* 0x000fe4000c702670 */
[----:B------:R-:W-:Y:S02]  /*01f0*/  UISETP.GE.U32.AND UP1, UPT, UR10, 0x2, UPT ;  /* 0x000000020a00788c */ /* 0x000fe4000bf26070 */
[----:B------:R-:W-:-:S04]  /*0200*/  UISETP.EQ.AND UP0, UPT, UR6, URZ, UP0 ;  /* 0x0000003f0600728c */ /* 0x000fc80008702270 */
[----:B------:R-:W-:-:S04]  /*0210*/  USEL UR13, URZ, 0x1, !UP0 ;  /* 0x000000013f0d7887 */ /* 0x000fc8000c000000 */
[----:B------:R-:W-:Y:S01]  /*0220*/  USEL UR13, UR13, 0x2, UP1 ;  /* 0x000000020d0d7887 */ /* 0x000fe20008800000 */
[----:B0-----:R-:W-:-:S13]  /*0230*/  ISETP.NE.AND P0, PT, R3, RZ, PT ;  /* 0x000000ff0300720c */ /* 0x001fda0003f05270 */
[----:B------:R-:W-:Y:S05]  /*0240*/  @P0 BRA `(.L_x_2) ;  /* 0x00000000008c0947 */ /* 0x000fea0003800000 */
[----:B------:R-:W-:Y:S01]  /*0250*/  ELECT P0, URZ, PT ;  /* 0x00000000003f782f */ /* 0x000fe20003800000 */
[----:B------:R-:W-:-:S12]  /*0260*/  BSSY B0, `(.L_x_2) ;  /* 0x0000021000007945 */ /* 0x000fd80003800000 */
[----:B------:R-:W-:Y:S05]  /*0270*/  @!P0 BRA `(.L_x_3) ;  /* 0x00000000007c8947 */ /* 0x000fea0003800000 */
[----:B------:R-:W0:Y:S01]  /*0280*/  S2UR UR9, SR_CgaCtaId ;  /* 0x00000000000979c3 */ /* 0x000e220000008800 */
[----:B------:R-:W-:Y:S01]  /*0290*/  UMOV UR4, 0x400 ;  /* 0x0000040000047882 */ /* 0x000fe20000000000 */
[----:B------:R-:W-:Y:S01]  /*02a0*/  UMOV UR5, 0x1 ;  /* 0x0000000100057882 */ /* 0x000fe20000000000 */
[----:B------:R-:W-:Y:S02]  /*02b0*/  UMOV UR6, 0x4 ;  /* 0x0000000400067882 */ /* 0x000fe40000000000 */
[----:B------:R-:W-:-:S04]  /*02c0*/  UIADD3 UR6, -UR6, 0x100000, URZ ;  /* 0x0010000006067890 */ /* 0x000fc8000fffe13f */
[----:B------:R-:W-:Y:S02]  /*02d0*/  USHF.L.U32 UR7, UR6, 0xb, URZ ;  /* 0x0000000b06077899 */ /* 0x000fe4000800063f */
[----:B------:R-:W-:Y:S02]  /*02e0*/  USHF.L.U32 UR6, UR6, 0x1, URZ ;  /* 0x0000000106067899 */ /* 0x000fe4000800063f */
[----:B0-----:R-:W-:Y:S02]  /*02f0*/  ULEA UR9, UR9, UR4, 0x18 ;  /* 0x0000000409097291 */ /* 0x001fe4000f8ec03f */
[----:B------:R-:W-:-:S04]  /*0300*/  UIADD3 UR4, -UR5, 0x100000, URZ ;  /* 0x0010000005047890 */ /* 0x000fc8000fffe13f */
[----:B------:R-:W-:Y:S02]  /*0310*/  USHF.L.U32 UR5, UR4, 0xb, URZ ;  /* 0x0000000b04057899 */ /* 0x000fe4000800063f */
[----:B------:R-:W-:Y:S01]  /*0320*/  USHF.L.U32 UR4, UR4, 0x1, URZ ;  /* 0x0000000104047899 */ /* 0x000fe2000800063f */
[----:B------:R-:W0:Y:S11]  /*0330*/  FENCE.VIEW.ASYNC.S ;  /* 0x00000000000073c6 */ /* 0x000e360000000000 */
[----:B0-----:R0:W1:Y:S01]  /*0340*/  SYNCS.EXCH.64 URZ, [UR9], UR4 ;  /* 0x00000004093f75b2 */ /* 0x0010620008000100 */
[----:B------:R0:W2:Y:S01]  /*0350*/  SYNCS.EXCH.64 URZ, [UR9+0x48], UR6 ;  /* 0x00004806093f75b2 */ /* 0x0000a20008000100 */
[----:B------:R0:W3:Y:S01]  /*0360*/  SYNCS.EXCH.64 URZ, [UR9+0x8], UR4 ;  /* 0x00000804093f75b2 */ /* 0x0000e20008000100 */
[----:B------:R0:W4:Y:S01]  /*0370*/  SYNCS.EXCH.64 URZ, [UR9+0x50], UR6 ;  /* 0x00005006093f75b2 */ /* 0x0001220008000100 */
[----:B------:R0:W0:Y:S01]  /*0380*/  SYNCS.EXCH.64 URZ, [UR9+0x10], UR4 ;  /* 0x00001004093f75b2 */ /* 0x0000220008000100 */
        /* <DEDUP_REMOVED lines=13> */
[----:B------:R-:W-:Y:S01]  /*0460*/  NOP ;  /* 0x0000000000007918 */ /* 0x000fe20000000000 */
.L_x_3:
[----:B0-----:R-:W-:Y:S05]  /*0470*/  BSYNC B0 ;  /* 0x0000000000007941 */ /* 0x001fea0003800000 */
.L_x_2:
[----:B------:R-:W-:Y:S01]  /*0480*/  SHF.R.S32.HI R2, RZ, 0x1f, R4 ;  /* 0x0000001fff027819 */ /* 0x000fe20000011404 */
[----:B------:R-:W0:Y:S01]  /*0490*/  SHFL.IDX PT, R0, R0, RZ, 0x1f ;  /* 0x00001fff00007589 */ /* 0x000e2200000e0000 */
[----:B------:R-:W5:Y:S01]  /*04a0*/  S2UR UR9, SR_CTAID.X ;  /* 0x00000000000979c3 */ /* 0x000f620000002500 */
[----:B------:R-:W-:Y:S02]  /*04b0*/  ELECT P0, URZ, PT ;  /* 0x00000000003f782f */ /* 0x000fe40003800000 */
[----:B------:R-:W-:Y:S01]  /*04c0*/  LEA.HI R2, R2, R4, RZ, 0x7 ;  /* 0x0000000402027211 */ /* 0x000fe200078f38ff */
[----:B------:R-:W-:Y:S01]  /*04d0*/  ULDC UR4, c[0x0][0x150] ;  /* 0x0000540000047ab9 */ /* 0x000fe20000000800 */
[----:B------:R-:W-:Y:S01]  /*04e0*/  SHF.R.S32.HI R6, RZ, 0x1f, R3 ;  /* 0x0000001fff067819 */ /* 0x000fe20000011403 */
[----:B------:R-:W-:Y:S01]  /*04f0*/  NOP ;  /* 0x0000000000007918 */ /* 0x000fe20000000000 */
[----:B------:R-:W-:Y:S01]  /*0500*/  LOP3.LUT R2, R2, 0xffffff80, RZ, 0xc0, !PT ;  /* 0xffffff8002027812 */ /* 0x000fe200078ec0ff */
[----:B------:R-:W-:Y:S01]  /*0510*/  NOP ;  /* 0x0000000000007918 */ /* 0x000fe20000000000 */
[----:B------:R-:W-:Y:S01]  /*0520*/  LEA.HI R6, R6, R3, RZ, 0x2 ;  /* 0x0000000306067211 */ /* 0x000fe200078f10ff */
[----:B------:R-:W1:Y:S02]  /*0530*/  LDC R8, c[0x0][0x144] ;  /* 0x00005100ff087b82 */ /* 0x000e640000000800 */
[----:B------:R-:W-:Y:S01]  /*0540*/  IMAD.IADD R4, R4, 0x1, -R2 ;  /* 0x0000000104047824 */ /* 0x000fe200078e0a02 */
[----:B------:R-:W-:Y:S01]  /*0550*/  LOP3.LUT R6, R6, 0x3ffffffc, RZ, 0xc0, !PT ;  /* 0x3ffffffc06067812 */ /* 0x000fe200078ec0ff */
[----:B------:R-:W2:Y:S03]  /*0560*/  S2R R2, SR_CTAID.Y ;  /* 0x0000000000027919 */ /* 0x000ea60000002600 */
[----:B------:R-:W-:Y:S01]  /*0570*/  SHF.R.S32.HI R5, RZ, 0x1f, R4 ;  /* 0x0000001fff057819 */ /* 0x000fe20000011404 */
[----:B------:R-:W-:Y:S01]  /*0580*/  IMAD.IADD R6, R3, 0x1, -R6 ;  /* 0x0000000103067824 */ /* 0x000fe200078e0a06 */
[----:B------:R-:W3:Y:S02]  /*0590*/  LDC R13, c[0x0][0x148] ;  /* 0x00005200ff0d7b82 */ /* 0x000ee40000000800 */
[----:B------:R-:W-:-:S02]  /*05a0*/  LEA.HI R5, R5, R4, RZ, 0x3 ;  /* 0x0000000405057211 */ /* 0x000fc400078f18ff */
[----:B0-----:R-:W-:Y:S02]  /*05b0*/  ISETP.NE.OR P0, PT, R0, RZ, !P0 ;  /* 0x000000ff0000720c */ /* 0x001fe40004705670 */
[--C-:B------:R-:W-:Y:S02]  /*05c0*/  SHF.R.S32.HI R0, RZ, 0x3, R5.reuse ;  /* 0x00000003ff007819 */ /* 0x100fe40000011405 */
[----:B------:R-:W-:Y:S02]  /*05d0*/  SHF.R.S32.HI R5, RZ, 0x1f, R5 ;  /* 0x0000001fff057819 */ /* 0x000fe40000011405 */
[----:B-----5:R-:W-:Y:S02]  /*05e0*/  I2FP.F32.U32 R7, UR9 ;  /* 0x0000000900077c45 */ /* 0x020fe40008201000 */
[----:B------:R-:W-:-:S03]  /*05f0*/  LEA.HI R5, R5, R0, RZ, 0x2 ;  /* 0x0000000005057211 */ /* 0x000fc600078f10ff */
[----:B------:R-:W-:Y:S01]  /*0600*/  FMUL R7, R7, UR4 ;  /* 0x0000000407077c20 */ /* 0x000fe20008400000 */
[----:B------:R-:W-:Y:S01]  /*0610*/  LOP3.LUT R5, R5, 0xfffffffc, RZ, 0xc0, !PT ;  /* 0xfffffffc05057812 */ /* 0x000fe200078ec0ff */
[----:B------:R-:W-:Y:S01]  /*0620*/  VOTEU.ALL UP0, P0 ;  /* 0x00000000003f7886 */ /* 0x000fe20000000000 */
[----:B------:R-:W-:Y:S01]  /*0630*/  ULDC UR4, c[0x0][0x154] ;  /* 0x0000550000047ab9 */ /* 0x000fe20000000800 */
[----:B------:R-:W-:Y:S02]  /*0640*/  VOTEU.ALL UP1, P0 ;  /* 0x00000000003f7886 */ /* 0x000fe40000020000 */
[----:B------:R-:W0:Y:S01]  /*0650*/  F2I.U32.TRUNC.NTZ R7, R7 ;  /* 0x0000000700077305 */ /* 0x000e22000020f000 */
[----:B------:R-:W-:Y:S01]  /*0660*/  IMAD.IADD R5, R0, 0x1, -R5 ;  /* 0x0000000100057824 */ /* 0x000fe200078e0a05 */
[----:B------:R-:W5:Y:S01]  /*0670*/  @!UP0 S2UR UR7, SR_CgaCtaId ;  /* 0x00000000000789c3 */ /* 0x000f620000008800 */
[----:B------:R-:W-:Y:S02]  /*0680*/  @!UP0 UMOV UR6, 0x400 ;  /* 0x0000040000068882 */ /* 0x000fe40000000000 */
[----:B------:R-:W-:Y:S01]  /*0690*/  IMAD R5, R6, 0x4, R5 ;  /* 0x0000000406057824 */ /* 0x000fe200078e0205 */
[----:B--2---:R-:W-:-:S04]  /*06a0*/  I2FP.F32.U32 R6, R2 ;  /* 0x0000000200067245 */ /* 0x004fc80000201000 */
[----:B------:R-:W-:Y:S01]  /*06b0*/  LEA.HI R0, R5, R5, RZ, 0x1 ;  /* 0x0000000505007211 */ /* 0x000fe200078f08ff */
[----:B------:R-:W-:Y:S01]  /*06c0*/  FMUL R6, R6, UR4 ;  /* 0x0000000406067c20 */ /* 0x000fe20008400000 */
[----:B------:R-:W-:Y:S02]  /*06d0*/  UMOV UR4, 0x20 ;  /* 0x0000002000047882 */ /* 0x000fe40000000000 */
[----:B------:R-:W-:Y:S01]  /*06e0*/  LOP3.LUT R0, R0, 0xfffffffe, RZ, 0xc0, !PT ;  /* 0xfffffffe00007812 */ /* 0x000fe200078ec0ff */
[----:B0-----:R-:W-:Y:S01]  /*06f0*/  IMAD.MOV R11, RZ, RZ, -R7 ;  /* 0x000000ffff0b7224 */ /* 0x001fe200078e0a07 */
[----:B------:R-:W-:-:S04]  /*0700*/  @!UP0 UIADD3 UR4, -UR4, 0x100000, URZ ;  /* 0x0010000004048890 */ /* 0x000fc8000fffe13f */
[----:B------:R-:W-:Y:S02]  /*0710*/  @!UP0 USHF.L.U32 UR5, UR4, 0xb, URZ ;  /* 0x0000000b04058899 */ /* 0x000fe4000800063f */
[----:B------:R-:W-:Y:S01]  /*0720*/  @!UP0 USHF.L.U32 UR4, UR4, 0x1, URZ ;  /* 0x0000000104048899 */ /* 0x000fe2000800063f */
[----:B------:R-:W0:Y:S01]  /*0730*/  F2I.U32.TRUNC.NTZ R6, R6 ;  /* 0x0000000600067305 */ /* 0x000e22000020f000 */
[----:B------:R-:W2:Y:S01]  /*0740*/  LDC R7, c[0x0][0x140] ;  /* 0x00005000ff077b82 */ /* 0x000ea20000000800 */
[----:B-1----:R-:W-:Y:S02]  /*0750*/  IMAD R11, R8, R11, UR9 ;  /* 0x00000009080b7e24 */ /* 0x002fe4000f8e020b */
[----:B------:R-:W-:-:S05]  /*0760*/  IMAD.IADD R0, R5, 0x1, -R0 ;  /* 0x0000000105007824 */ /* 0x000fca00078e0a00 */
[----:B------:R-:W-:Y:S01]  /*0770*/  ISETP.NE.AND P2, PT, R0, R11, PT ;  /* 0x0000000b0000720c */ /* 0x000fe20003f45270 */
[C---:B------:R-:W-:Y:S01]  /*0780*/  IMAD.SHL.U32 R0, R5.reuse, 0x4, RZ ;  /* 0x0000000405007824 */ /* 0x040fe200078e00ff */
[----:B-----5:R-:W-:Y:S01]  /*0790*/  @!UP0 ULEA UR6, UR7, UR6, 0x18 ;  /* 0x0000000607068291 */ /* 0x020fe2000f8ec03f */
[----:B------:R-:W-:Y:S01]  /*07a0*/  VOTEU.ALL UP0, P0 ;  /* 0x00000000003f7886 */ /* 0x000fe20000000000 */
[----:B------:R-:W-:Y:S01]  /*07b0*/  LOP3.LUT P0, RZ, R4, 0x7, RZ, 0xc0, !PT ;  /* 0x0000000704ff7812 */ /* 0x000fe2000780c0ff */
[----:B0-----:R-:W-:Y:S01]  /*07c0*/  IMAD.MOV R12, RZ, RZ, -R6 ;  /* 0x000000ffff0c7224 */ /* 0x001fe200078e0a06 */
[----:B------:R-:W-:-:S03]  /*07d0*/  LOP3.LUT R9, R5, 0xc, R0, 0x78, !PT ;  /* 0x0000000c05097812 */ /* 0x000fc600078e7800 */
[----:B---3--:R-:W-:Y:S01]  /*07e0*/  IMAD R5, R13, R12, R2 ;  /* 0x0000000c0d057224 */ /* 0x008fe200078e0202 */
[C---:B------:R-:W-:Y:S01]  /*07f0*/  ISETP.LT.U32.AND P0, PT, R9.reuse, 0x2, !P0 ;  /* 0x000000020900780c */ /* 0x040fe20004701070 */
[----:B------:R0:W-:Y:S02]  /*0800*/  STL [R1+0x278], R9 ;  /* 0x0002780901007387 */ /* 0x0001e40000100800 */
[----:B------:R-:W-:Y:S02]  /*0810*/  @P2 LEA.HI R0, R9, R9, RZ, 0x1 ;  /* 0x0000000909002211 */ /* 0x000fe400078f08ff */
[----:B------:R-:W1:Y:S02]  /*0820*/  FENCE.VIEW.ASYNC.S ;  /* 0x00000000000073c6 */ /* 0x000e640000000000 */
[----:B-1----:R0:W1:Y:S01]  /*0830*/  @!UP0 SYNCS.EXCH.64 URZ, [UR6+0xa0], UR4 ;  /* 0x0000a004063f85b2 */ /* 0x0020620008000100 */
[----:B--2---:R-:W-:Y:S02]  /*0840*/  ISETP.EQ.U32.AND P4, PT, R7, 0x1, PT ;  /* 0x000000010700780c */ /* 0x004fe40003f82070 */
[----:B------:R-:W-:-:S04]  /*0850*/  @P2 SHF.R.S32.HI R0, RZ, 0x1, R0 ;  /* 0x00000001ff002819 */ /* 0x000fc80000011400 */
[----:B------:R-:W-:Y:S01]  /*0860*/  @P2 ISETP.NE.AND P3, PT, R0, R5, PT ;  /* 0x000000050000220c */ /* 0x000fe20003f65270 */
[----:B------:R-:W-:Y:S01]  /*0870*/  IMAD.MOV.U32 R0, RZ, RZ, 0x1 ;  /* 0x00000001ff007424 */ /* 0x000fe200078e00ff */
[----:B------:R-:W-:Y:S02]  /*0880*/  SEL R5, RZ, 0x1, !P0 ;  /* 0x00000001ff057807 */ /* 0x000fe40004000000 */
[----:B------:R-:W-:-:S04]  /*0890*/  @P2 SEL R0, RZ, 0x1, P3 ;  /* 0x00000001ff002807 */ /* 0x000fc80001800000 */
[----:B------:R-:W-:Y:S01]  /*08a0*/  LOP3.LUT R0, R0, R5, RZ, 0xc0, !PT ;  /* 0x0000000500007212 */ /* 0x000fe200078ec0ff */
[----:B------:R0:W2:Y:S01]  /*08b0*/  @!UP1 SYNCS.EXCH.64 URZ, [UR6+0xa8], UR4 ;  /* 0x0000a804063f95b2 */ /* 0x0000a20008000100 */
[----:B------:R-:W-:-:S03]  /*08c0*/  NOP ;  /* 0x0000000000007918 */ /* 0x000fc60000000000 */
[----:B------:R0:W-:Y:S01]  /*08d0*/  STL [R1+0x274], R0 ;  /* 0x0002740001007387 */ /* 0x0001e20000100800 */
[----:B-1----:R-:W-:Y:S05]  /*08e0*/  @!P4 BRA `(.L_x_4) ;  /* 0x000000000008c947 */ /* 0x002fea0003800000 */
[----:B--2-4-:R-:W-:Y:S01]  /*08f0*/  UCGABAR_ARV ;  /* 0x00000000000079c7 */ /* 0x014fe20008000000 */
[----:B------:R-:W-:Y:S05]  /*0900*/  BRA `(.L_x_5) ;  /* 0x0000000000047947 */ /* 0x000fea0003800000 */
.L_x_4:
[----:B--2-4-:R-:W-:Y:S01]  /*0910*/  NOP ;  /* 0x0000000000007918 */ /* 0x014fe20000000000 */
.L_x_5:
[----:B0-----:R-:W0:Y:S01]  /*0920*/  LDC R0, c[0x0][0x65c] ;  /* 0x00019700ff007b82 */ /* 0x001e220000000800 */
[----:B------:R-:W-:Y:S02]  /*0930*/  IMAD.U32 R4, RZ, RZ, UR9 ;  /* 0x00000009ff047e24 */ /* 0x000fe4000f8e00ff */
[----:B------:R-:W-:Y:S01]  /*0940*/  IMAD.MOV.U32 R5, RZ, RZ, RZ ;  /* 0x000000ffff057224 */ /* 0x000fe200078e00ff */
[----:B0-----:R-:W-:-:S13]  /*0950*/  ISETP.NE.AND P3, PT, R0, 0x1, PT ;  /* 0x000000010000780c */ /* 0x001fda0003f65270 */
[----:B------:R-:W0:Y:S01]  /*0960*/  @P3 LDC R7, c[0x0][0x10] ;  /* 0x00000400ff073b82 */ /* 0x000e220000000800 */
[----:B------:R-:W-:Y:S02]  /*0970*/  @P3 IMAD.MOV.U32 R3, RZ, RZ, RZ ;  /* 0x000000ffff033224 */ /* 0x000fe400078e00ff */
[----:B------:R-:W-:-:S05]  /*0980*/  @P3 IMAD.MOV.U32 R15, RZ, RZ, RZ ;  /* 0x000000ffff0f3224 */ /* 0x000fca00078e00ff */
[----:B------:R-:W1:Y:S01]  /*0990*/  @!P3 LDC R9, c[0x0][0xc] ;  /* 0x00000300ff09bb82 */ /* 0x000e620000000800 */
[----:B0-----:R-:W-:-:S04]  /*09a0*/  @P3 IMAD.WIDE.U32 R6, R7, UR9, R2 ;  /* 0x0000000907063c25 */ /* 0x001fc8000f8e0002 */
[----:B------:R-:W-:Y:S02]  /*09b0*/  @P3 IMAD.MOV.U32 R8, RZ, RZ, R6 ;  /* 0x000000ffff083224 */ /* 0x000fe400078e0006 */
[----:B------:R-:W-:Y:S02]  /*09c0*/  @P3 IMAD.IADD R16, R7, 0x1, R15 ;  /* 0x0000000107103824 */ /* 0x000fe400078e020f */
[----:B-1----:R-:W-:-:S04]  /*09d0*/  @!P3 IMAD.WIDE.U32 R4, R2, R9, R4 ;  /* 0x000000090204b225 */ /* 0x002fc800078e0004 */
[----:B------:R-:W-:Y:S02]  /*09e0*/  @!P3 IMAD.MOV.U32 R8, RZ, RZ, R4 ;  /* 0x000000ffff08b224 */ /* 0x000fe400078e0004 */
[----:B------:R-:W-:-:S03]  /*09f0*/  @!P3 IMAD.MOV.U32 R16, RZ, RZ, R5 ;  /* 0x000000ffff10b224 */ /* 0x000fc600078e0005 */
[----:B------:R0:W-:Y:S04]  /*0a00*/  STL [R1+0x280], R8 ;  /* 0x0002800801007387 */ /* 0x0001e80000100800 */
[----:B------:R0:W-:Y:S01]  /*0a10*/  STL [R1+0x27c], R16 ;  /* 0x00027c1001007387 */ /* 0x0001e20000100800 */
[----:B------:R-:W-:Y:S05]  /*0a20*/  @!P4 BRA `(.L_x_6) ;  /* 0x00000000000cc947 */ /* 0x000fea0003800000 */
[----:B------:R-:W-:Y:S01]  /*0a30*/  UCGABAR_WAIT ;  /* 0x0000000000007dc7 */ /* 0x000fe20008000000 */
[----:B------:R-:W-:Y:S01]  /*0a40*/  CCTL.IVALL ;  /* 0x00000000ff00798f */ /* 0x000fe20002000000 */
[----:B------:R-:W-:Y:S05]  /*0a50*/  BRA `(.L_x_7) ;  /* 0x0000000000047947 */ /* 0x000fea0003800000 */
.L_x_6:
[----:B------:R-:W-:Y:S06]  /*0a60*/  BAR.SYNC.DEFER_BLOCKING 0x0 ;  /* 0x0000000000007b1d */ /* 0x000fec0000010000 */
.L_x_7:
[----:B------:R-:W-:Y:S05]  /*0a70*/  @!P1 BRA `(.L_x_8) ;  /* 0x0000017800e09947 */ /* 0x000fea0003800000 */
[----:B------:R-:W-:-:S06]  /*0a80*/  UISETP.GT.U32.AND UP0, UPT, UR10, 0x1, UPT ;  /* 0x000000010a00788c */ /* 0x000fcc000bf04070 */
[----:B------:R-:W-:-:S13]  /*0a90*/  PLOP3.LUT P0, PT, PT, PT, UP0, 0x80, 0x0 ;  /* 0x000000000000781c */ /* 0x000fda0003f0f008 */
[----:B------:R-:W-:Y:S05]  /*0aa0*/  @P0 EXIT ;  /* 0x000000000000094d */ /* 0x000fea0003800000 */
[----:B------:R-:W-:Y:S01]  /*0ab0*/  IMAD.MOV.U32 R5, RZ, RZ, -0x1 ;  /* 0xffffffffff057424 */ /* 0x000fe200078e00ff */
[----:B------:R-:W-:Y:S01]  /*0ac0*/  ULDC.64 UR4, c[0x0][0x650] ;  /* 0x0001940000047ab9 */ /* 0x000fe20000000a00 */
[----:B------:R-:W-:Y:S01]  /*0ad0*/  IMAD.MOV.U32 R4, RZ, RZ, -0x1 ;  /* 0xffffffffff047424 */ /* 0x000fe200078e00ff */
[----:B------:R-:W-:Y:S01]  /*0ae0*/  ISETP.GE.U32.AND P0, PT, R8, UR4, PT ;  /* 0x0000000408007c0c */ /* 0x000fe2000bf06070 */
[----:B------:R-:W-:Y:S01]  /*0af0*/  UMOV UR10, 0xffffffff ;  /* 0xffffffff000a7882 */ /* 0x000fe20000000000 */
[----:B------:R1:W-:Y:S01]  /*0b00*/  STL [R1+0x284], R5 ;  /* 0x0002840501007387 */ /* 0x0003e20000100800 */
[----:B------:R-:W-:Y:S02]  /*0b10*/  PRMT R0, RZ, 0x7610, R0 ;  /* 0x00007610ff007816 */ /* 0x000fe40000000000 */
[----:B------:R-:W-:Y:S01]  /*0b20*/  ISETP.GE.U32.AND.EX P0, PT, R16, UR5, PT, P0 ;  /* 0x0000000510007c0c */ /* 0x000fe2000bf06100 */
[----:B------:R1:W-:-:S12]  /*0b30*/  STL [R1+0x288], R4 ;  /* 0x0002880401007387 */ /* 0x0003d80000100800 */
[----:B-1----:R-:W-:Y:S05]  /*0b40*/  @P0 BRA `(.L_x_9) ;  /* 0x00000004003c0947 */ /* 0x002fea0003800000 */
[----:B------:R-:W-:Y:S01]  /*0b50*/  ULDC.64 UR14, c[0x0][0x628] ;  /* 0x00018a00000e7ab9 */ /* 0x000fe20000000a00 */
[----:B------:R-:W1:Y:S01]  /*0b60*/  LDC.64 R6, c[0x0][0x620] ;  /* 0x00018800ff067b82 */ /* 0x000e620000000a00 */
[----:B------:R-:W-:Y:S01]  /*0b70*/  ISETP.NE.U32.AND P0, PT, RZ, UR14, PT ;  /* 0x0000000eff007c0c */ /* 0x000fe2000bf05070 */
[----:B------:R-:W-:Y:S01]  /*0b80*/  ULDC UR11, c[0x0][0x630] ;  /* 0x00018c00000b7ab9 */ /* 0x000fe20000000800 */
[----:B------:R-:W-:Y:S02]  /*0b90*/  R2UR UR4, R8 ;  /* 0x00000000080472ca */ /* 0x000fe400000e0000 */
[----:B------:R-:W-:Y:S02]  /*0ba0*/  ISETP.NE.AND.EX P0, PT, RZ, UR15, PT, P0 ;  /* 0x0000000fff007c0c */ /* 0x000fe4000bf05300 */
[----:B------:R-:W-:-:S11]  /*0bb0*/  R2UR UR5, R16 ;  /* 0x00000000100572ca */ /* 0x000fd600000e0000 */
[----:B------:R-:W-:Y:S05]  /*0bc0*/  @!P0 BRA `(.L_x_10) ;  /* 0x0000000000308947 */ /* 0x000fea0003800000 */
[----:B------:R-:W-:Y:S01]  /*0bd0*/  R2UR UR4, R8 ;  /* 0x00000000080472ca */ /* 0x000fe200000e0000 */
[----:B------:R-:W-:Y:S01]  /*0be0*/  ULDC UR8, c[0x0][0x634] ;  /* 0x00018d0000087ab9 */ /* 0x000fe20000000800 */
[----:B------:R-:W-:-:S11]  /*0bf0*/  R2UR UR10, R16 ;  /* 0x00000000100a72ca */ /* 0x000fd600000e0000 */
[----:B------:R-:W-:-:S04]  /*0c00*/  UIADD3 UR8, UP0, UR4, UR8, URZ ;  /* 0x0000000804087290 */ /* 0x000fc8000ff1e03f */
[----:B------:R-:W-:-:S04]  /*0c10*/  UIADD3.X UR10, URZ, UR10, URZ, UP0, !UPT ;  /* 0x0000000a3f0a7290 */ /* 0x000fc800087fe43f */
[----:B------:R-:W-:-:S04]  /*0c20*/  UIMAD.WIDE.U32 UR4, UR10, UR14, URZ ;  /* 0x0000000e0a0472a5 */ /* 0x000fc8000f8e003f */
[----:B------:R-:W-:Y:S02]  /*0c30*/  UIMAD.WIDE.U32 UR6, UP0, UR8, UR15, UR4 ;  /* 0x0000000f080672a5 */ /* 0x000fe4000f800004 */
[----:B------:R-:W-:Y:S02]  /*0c40*/  UIMAD.WIDE.U32 UR4, UR8, UR14, URZ ;  /* 0x0000000e080472a5 */ /* 0x000fe4000f8e003f */
[----:B------:R-:W-:Y:S02]  /*0c50*/  UIADD3.X UR9, URZ, URZ, URZ, UP0, !UPT ;  /* 0x0000003f3f097290 */ /* 0x000fe400087fe43f */
[----:B------:R-:W-:Y:S01]  /*0c60*/  UIADD3 URZ, UP0, UR5, UR6, URZ ;  /* 0x00000006053f7290 */ /* 0x000fe2000ff1e03f */
[----:B------:R-:W-:-:S03]  /*0c70*/  UMOV UR8, UR7 ;  /* 0x0000000700087c82 */ /* 0x000fc60008000000 */
[----:B------:R-:W-:-:S12]  /*0c80*/  UIMAD.WIDE.U32.X UR4, UR10, UR15, UR8, UP0 ;  /* 0x0000000f0a0472a5 */ /* 0x000fd800080e0408 */
.L_x_10:
[----:B------:R-:W-:Y:S01]  /*0c90*/  USHF.R.U64 UR10, UR4, UR11, UR5 ;  /* 0x0000000b040a7299 */ /* 0x000fe20008001205 */
[----:B------:R-:W2:Y:S01]  /*0ca0*/  LDC.64 R20, c[0x0][0x640] ;  /* 0x00019000ff147b82 */ /* 0x000ea20000000a00 */
[----:B------:R-:W-:Y:S01]  /*0cb0*/  USHF.R.U32.HI UR4, URZ, UR11, UR5 ;  /* 0x0000000b3f047299 */ /* 0x000fe20008011605 */
[----:B------:R-:W-:Y:S02]  /*0cc0*/  IMAD.MOV.U32 R4, RZ, RZ, R8 ;  /* 0x000000ffff047224 */ /* 0x000fe400078e0008 */
[----:B------:R-:W-:Y:S01]  /*0cd0*/  IMAD R12, R13, R12, R2 ;  /* 0x0000000c0d0c7224 */ /* 0x000fe200078e0202 */
[----:B------:R-:W-:Y:S01]  /*0ce0*/  IADD3 R3, P0, RZ, -UR10, RZ ;  /* 0x8000000aff037c10 */ /* 0x000fe2000ff1e0ff */
[----:B------:R-:W-:Y:S02]  /*0cf0*/  IMAD.MOV.U32 R13, RZ, RZ, 0x1 ;  /* 0x00000001ff0d7424 */ /* 0x000fe400078e00ff */
[----:B------:R-:W3:Y:S02]  /*0d00*/  LDC R10, c[0x0][0x618] ;  /* 0x00018600ff0a7b82 */ /* 0x000ee40000000800 */
[----:B------:R-:W-:-:S04]  /*0d10*/  IMAD.X R5, RZ, RZ, ~UR4, P0 ;  /* 0x80000004ff057e24 */ /* 0x000fc800080e06ff */
[-C--:B-1----:R-:W-:Y:S02]  /*0d20*/  IMAD R0, R5, R6.reuse, RZ ;  /* 0x0000000605007224 */ /* 0x082fe400078e02ff */
[----:B------:R-:W1:Y:S01]  /*0d30*/  LDC R14, c[0x0][0x608] ;  /* 0x00018200ff0e7b82 */ /* 0x000e620000000800 */
[----:B------:R-:W-:Y:S02]  /*0d40*/  IMAD.MOV.U32 R5, RZ, RZ, R16 ;  /* 0x000000ffff057224 */ /* 0x000fe400078e0010 */
[----:B------:R-:W-:-:S05]  /*0d50*/  IMAD.WIDE.U32 R4, R3, R6, R4 ;  /* 0x0000000603047225 */ /* 0x000fca00078e0004 */
[----:B------:R-:W4:Y:S01]  /*0d60*/  LDC R18, c[0x0][0x658] ;  /* 0x00019600ff127b82 */ /* 0x000f220000000800 */
[----:B------:R-:W-:Y:S01]  /*0d70*/  IMAD R3, R3, R7, R0 ;  /* 0x0000000703037224 */ /* 0x000fe200078e0200 */
[----:B--2---:R-:W-:-:S03]  /*0d80*/  ISETP.NE.U32.AND P0, PT, R20, RZ, PT ;  /* 0x000000ff1400720c */ /* 0x004fc60003f05070 */
[----:B------:R-:W-:Y:S01]  /*0d90*/  IMAD.IADD R3, R5, 0x1, R3 ;  /* 0x0000000105037824 */ /* 0x000fe200078e0203 */
[----:B------:R-:W-:Y:S01]  /*0da0*/  ISETP.NE.AND.EX P0, PT, R21, RZ, PT, P0 ;  /* 0x000000ff1500720c */ /* 0x000fe20003f05300 */
[----:B------:R-:W-:Y:S01]  /*0db0*/  IMAD.MOV.U32 R5, RZ, RZ, -0x1 ;  /* 0xffffffffff057424 */ /* 0x000fe200078e00ff */
[----:B0-----:R-:W0:Y:S02]  /*0dc0*/  LDC R16, c[0x0][0x600] ;  /* 0x00018000ff107b82 */ /* 0x001e240000000800 */
[-CC-:B---3--:R-:W-:Y:S02]  /*0dd0*/  SHF.R.U64 R8, R4, R10.reuse, R3.reuse ;  /* 0x0000000a04087219 */ /* 0x188fe40000001203 */
[----:B------:R-:W-:-:S04]  /*0de0*/  SHF.R.U32.HI R3, RZ, R10, R3 ;  /* 0x0000000aff037219 */ /* 0x000fc80000011603 */
[----:B------:R-:W2:Y:S01]  /*0df0*/  LDC R15, c[0x0][0x648] ;  /* 0x00019200ff0f7b82 */ /* 0x000ea20000000800 */
[-CC-:B-1----:R-:W-:Y:S02]  /*0e00*/  SHF.R.U64 R23, R8, R14.reuse, R3.reuse ;  /* 0x0000000e08177219 */ /* 0x182fe40000001203 */
[----:B------:R-:W-:-:S05]  /*0e10*/  SHF.R.U32.HI R3, RZ, R14, R3 ;  /* 0x0000000eff037219 */ /* 0x000fca0000011603 */
[----:B------:R-:W1:Y:S01]  /*0e20*/  LDC R17, c[0x0][0x638] ;  /* 0x00018e00ff117b82 */ /* 0x000e620000000800 */
[-CC-:B----4-:R-:W-:Y:S02]  /*0e30*/  SHF.R.U64 R10, R23, R18.reuse, R3.reuse ;  /* 0x00000012170a7219 */ /* 0x190fe40000001203 */
[-C--:B------:R-:W-:Y:S02]  /*0e40*/  SHF.L.U32 R0, R5, R18.reuse, RZ ;  /* 0x0000001205007219 */ /* 0x080fe400000006ff */
[----:B------:R-:W-:Y:S01]  /*0e50*/  SHF.R.U32.HI R3, RZ, R18, R3 ;  /* 0x00000012ff037219 */ /* 0x000fe20000011603 */
[----:B------:R-:W-:Y:S01]  /*0e60*/  IMAD.MOV.U32 R2, RZ, RZ, R10 ;  /* 0x000000ffff027224 */ /* 0x000fe200078e000a */
[----:B------:R-:W-:Y:S01]  /*0e70*/  LOP3.LUT R0, RZ, R0, RZ, 0x33, !PT ;  /* 0x00000000ff007212 */ /* 0x000fe200078e33ff */
[----:B------:R-:W3:Y:S01]  /*0e80*/  LDC R19, c[0x0][0x610] ;  /* 0x00018400ff137b82 */ /* 0x000ee20000000800 */
[----:B------:R-:W-:Y:S05]  /*0e90*/  @!P0 BRA `(.L_x_11) ;  /* 0x0000000000288947 */ /* 0x000fea0003800000 */
[----:B------:R-:W4:Y:S02]  /*0ea0*/  LDC R7, c[0x0][0x64c] ;  /* 0x00019300ff077b82 */ /* 0x000f240000000800 */
[----:B----4-:R-:W-:-:S05]  /*0eb0*/  IADD3 R7, P0, R10, R7, RZ ;  /* 0x000000070a077210 */ /* 0x010fca0007f1e0ff */
[----:B------:R-:W-:-:S04]  /*0ec0*/  IMAD.X R9, RZ, RZ, R3, P0 ;  /* 0x000000ffff097224 */ /* 0x000fc800000e0603 */
[----:B------:R-:W-:-:S04]  /*0ed0*/  IMAD.WIDE.U32 R2, R9, R20, RZ ;  /* 0x0000001409027225 */ /* 0x000fc800078e00ff */
[----:B------:R-:W-:-:S04]  /*0ee0*/  IMAD.WIDE.U32 R4, P0, R7, R21, R2 ;  /* 0x0000001507047225 */ /* 0x000fc80007800002 */
[----:B------:R-:W-:-:S04]  /*0ef0*/  IMAD.WIDE.U32 R2, R7, R20, RZ ;  /* 0x0000001407027225 */ /* 0x000fc800078e00ff */
[----:B------:R-:W-:Y:S01]  /*0f00*/  IMAD.X R7, RZ, RZ, RZ, P0 ;  /* 0x000000ffff077224 */ /* 0x000fe200000e06ff */
[----:B------:R-:W-:Y:S01]  /*0f10*/  IADD3 RZ, P0, R3, R4, RZ ;  /* 0x0000000403ff7210 */ /* 0x000fe20007f1e0ff */
[----:B------:R-:W-:-:S04]  /*0f20*/  IMAD.MOV.U32 R6, RZ, RZ, R5 ;  /* 0x000000ffff067224 */ /* 0x000fc800078e0005 */
[----:B------:R-:W-:-:S08]  /*0f30*/  IMAD.WIDE.U32.X R2, R9, R21, R6, P0 ;  /* 0x0000001509027225 */ /* 0x000fd000000e0406 */
.L_x_11:
[----:B--2---:R-:W-:Y:S01]  /*0f40*/  SHF.R.U64 R4, R2, R15, R3 ;  /* 0x0000000f02047219 */ /* 0x004fe20000001203 */
[----:B0-----:R-:W-:Y:S01]  /*0f50*/  VIADD R5, R16, 0xffffffff ;  /* 0xffffffff10057836 */ /* 0x001fe20000000000 */
[----:B------:R-:W-:Y:S02]  /*0f60*/  SHF.L.U32 R2, R13, R18, RZ ;  /* 0x000000120d027219 */ /* 0x000fe400000006ff */
[----:B------:R-:W-:Y:S01]  /*0f70*/  LOP3.LUT R3, R23, R0, RZ, 0xc0, !PT ;  /* 0x0000000017037212 */ /* 0x000fe200078ec0ff */
[----:B------:R-:W-:Y:S01]  /*0f80*/  IMAD.MOV R6, RZ, RZ, -R4 ;  /* 0x000000ffff067224 */ /* 0x000fe200078e0a04 */
[----:B------:R-:W-:Y:S02]  /*0f90*/  SEL R0, R11, R12, !P3 ;  /* 0x0000000c0b007207 */ /* 0x000fe40005800000 */
[----:B------:R-:W-:Y:S01]  /*0fa0*/  LOP3.LUT R5, R8, R5, RZ, 0xc0, !PT ;  /* 0x0000000508057212 */ /* 0x000fe200078ec0ff */
[----:B------:R-:W-:Y:S02]  /*0fb0*/  IMAD R7, R2, R4, R3 ;  /* 0x0000000402077224 */ /* 0x000fe400078e0203 */
[----:B-1----:R-:W-:-:S02]  /*0fc0*/  IMAD R3, R6, R17, R10 ;  /* 0x0000001106037224 */ /* 0x002fc400078e020a */
[----:B---3--:R-:W-:Y:S02]  /*0fd0*/  IMAD R2, R7, R19, R0 ;  /* 0x0000001307027224 */ /* 0x008fe400078e0200 */
[----:B------:R-:W-:Y:S02]  /*0fe0*/  IMAD R3, R3, R16, R5 ;  /* 0x0000001003037224 */ /* 0x000fe400078e0205 */
[----:B------:R-:W-:-:S03]  /*0ff0*/  IMAD.MOV.U32 R0, RZ, RZ, 0x1 ;  /* 0x00000001ff007424 */ /* 0x000fc600078e00ff */
[----:B------:R-:W-:Y:S02]  /*1000*/  SEL R4, R3, R2, !P3 ;  /* 0x0000000203047207 */ /* 0x000fe40005800000 */
[----:B------:R-:W-:-:S03]  /*1010*/  SEL R2, R2, R3, !P3 ;  /* 0x0000000302027207 */ /* 0x000fc60005800000 */
[----:B------:R1:W-:Y:S04]  /*1020*/  STL [R1+0x288], R4 ;  /* 0x0002880401007387 */ /* 0x0003e80000100800 */
[----:B------:R1:W-:Y:S02]  /*1030*/  STL [R1+0x284], R2 ;  /* 0x0002840201007387 */ /* 0x0003e40000100800 */
.L_x_9:
[----:B------:R-:W-:-:S08]  /*1040*/  NOP ;  /* 0x0000000000007918 */ /* 0x000fd00000000000 */
[----:B------:R-:W2:Y:S02]  /*1050*/  USETMAXREG.TRY_ALLOC.CTAPOOL UP0, 0xe8 ;  /* 0x000000e8000079c8 */ /* 0x000ea40008000600 */
[----:B--2---:R-:W-:-:S13]  /*1060*/  PLOP3.LUT P0, PT, PT, PT, UP0, 0x80, 0x0 ;  /* 0x000000000000781c */ /* 0x004fda0003f0f008 */
[----:B------:R-:W-:Y:S05]  /*1070*/  @!P0 BRA `(.L_x_9) ;  /* 0xfffffffc00f08947 */ /* 0x000fea000383ffff */
[----:B------:R-:W-:Y:S01]  /*1080*/  ULDC.64 UR4, c[0x0][0x598] ;  /* 0x0001660000047ab9 */ /* 0x000fe20000000a00 */
[----:B------:R-:W-:Y:S01]  /*1090*/  ULDC.64 UR14, c[0x0][0x208] ;  /* 0x00008200000e7ab9 */ /* 0x000fe20000000a00 */
[----:B------:R-:W-:-:S04]  /*10a0*/  ISETP.NE.U32.AND P0, PT, RZ, UR4, PT ;  /* 0x00000004ff007c0c */ /* 0x000fc8000bf05070 */
[----:B------:R-:W-:-:S13]  /*10b0*/  ISETP.NE.AND.EX P0, PT, RZ, UR5, PT, P0 ;  /* 0x00000005ff007c0c */ /* 0x000fda000bf05300 */
[----:B------:R-:W-:Y:S05]  /*10c0*/  @!P0 BRA `(.L_x_12) ;  /* 0x0000000000208947 */ /* 0x000fea0003800000 */
[----:B-1----:R-:W1:Y:S02]  /*10d0*/  LDC.64 R2, c[0x0][0x598] ;  /* 0x00016600ff027b82 */ /* 0x002e640000000a00 */
[----:B-1----:R-:W2:Y:S02]  /*10e0*/  LDG.E.64 R2, desc[UR14][R2.64] ;  /* 0x0000000e02027981 */ /* 0x002ea4000c1e1b00 */
[----:B--2---:R-:W-:-:S04]  /*10f0*/  ISETP.NE.U32.AND P0, PT, R2, RZ, PT ;  /* 0x000000ff0200720c */ /* 0x004fc80003f05070 */
[----:B------:R-:W-:-:S13]  /*1100*/  ISETP.NE.AND.EX P0, PT, R3, RZ, PT, P0 ;  /* 0x000000ff0300720c */ /* 0x000fda0003f05300 */
[----:B------:R-:W-:Y:S05]  /*1110*/  @!P0 BRA `(.L_x_12) ;  /* 0x00000000000c8947 */ /* 0x000fea0003800000 */
[----:B------:R-:W2:Y:S02]  /*1120*/  LD.E R2, desc[UR14][R2.64] ;  /* 0x0000000e02027980 */ /* 0x000ea4000c101900 */
[----:B--2---:R-:W-:Y:S01]  /*1130*/  R2UR UR20, R2 ;  /* 0x00000000021472ca */ /* 0x004fe200000e0000 */
[----:B------:R-:W-:-:S14]  /*1140*/  BRA `(.L_x_13) ;  /* 0x0000000000247947 */ /* 0x000fdc0003800000 */
.L_x_12:
[----:B------:R-:W-:Y:S02]  /*1150*/  ULDC.64 UR4, c[0x0][0x588] ;  /* 0x0001620000047ab9 */ /* 0x000fe40000000a00 */
[----:B------:R-:W-:-:S04]  /*1160*/  ISETP.NE.U32.AND P0, PT, RZ, UR4, PT ;  /* 0x00000004ff007c0c */ /* 0x000fc8000bf05070 */
[----:B------:R-:W-:-:S13]  /*1170*/  ISETP.NE.AND.EX P0, PT, RZ, UR5, PT, P0 ;  /* 0x00000005ff007c0c */ /* 0x000fda000bf05300 */
[----:B------:R-:W-:Y:S05]  /*1180*/  @!P0 BRA `(.L_x_14) ;  /* 0x0000000000108947 */ /* 0x000fea0003800000 */
[----:B-1----:R-:W1:Y:S02]  /*1190*/  LDC.64 R2, c[0x0][0x588] ;  /* 0x00016200ff027b82 */ /* 0x002e640000000a00 */
[----:B-1----:R-:W2:Y:S02]  /*11a0*/  LDG.E R2, desc[UR14][R2.64] ;  /* 0x0000000e02027981 */ /* 0x002ea4000c1e1900 */
[----:B--2---:R-:W-:Y:S01]  /*11b0*/  R2UR UR20, R2 ;  /* 0x00000000021472ca */ /* 0x004fe200000e0000 */
[----:B------:R-:W-:-:S14]  /*11c0*/  BRA `(.L_x_13) ;  /* 0x0000000000047947 */ /* 0x000fdc0003800000 */
.L_x_14:
[----:B------:R-:W-:-:S05]  /*11d0*/  ULDC UR20, c[0x0][0x580] ;  /* 0x0001600000147ab9 */ /* 0x000fca0000000800 */
.L_x_13:
[----:B------:R-:W-:Y:S02]  /*11e0*/  ULDC.64 UR4, c[0x0][0x5a0] ;  /* 0x0001680000047ab9 */ /* 0x000fe40000000a00 */
        /* <DEDUP_REMOVED lines=11> */
.L_x_15:
        /* <DEDUP_REMOVED lines=8> */
.L_x_17:
[----:B------:R-:W-:-:S05]  /*1320*/  ULDC UR21, c[0x0][0x584] ;  /* 0x0001610000157ab9 */ /* 0x000fca0000000800 */
.L_x_16:
[----:B------:R-:W-:-:S13]  /*1330*/  LOP3.LUT P0, RZ, R0, 0xff, RZ, 0xc0, !PT ;  /* 0x000000ff00ff7812 */ /* 0x000fda000780c0ff */
[----:B------:R-:W-:Y:S05]  /*1340*/  @!P0 EXIT ;  /* 0x000000000000894d */ /* 0x000fea0003800000 */
[----:B------:R-:W-:Y:S01]  /*1350*/  ULDC UR4, c[0x0][0x28c] ;  /* 0x0000a30000047ab9 */ /* 0x000fe20000000800 */
[----:B------:R-:W-:Y:S02]  /*1360*/  ULOP3.LUT UR22, UR13, 0x1, URZ, 0xfc, !UPT ;  /* 0x000000010d167892 */ /* 0x000fe4000f8efc3f */
[----:B------:R-:W-:-:S04]  /*1370*/  UIADD3 UR4, UR4, 0x3f, URZ ;  /* 0x0000003f04047890 */ /* 0x000fc8000fffe03f */
[----:B------:R-:W-:-:S04]  /*1380*/  USHF.R.S32.HI UR5, URZ, 0x1f, UR4 ;  /* 0x0000001f3f057899 */ /* 0x000fc80008011404 */
[----:B------:R-:W-:-:S03]  /*1390*/  ULEA.HI UR5, UR5, UR4, URZ, 0x6 ;  /* 0x0000000405057291 */ /* 0x000fc6000f8f303f */
[----:B------:R-:W-:Y:S01]  /*13a0*/  UMOV UR4, URZ ;  /* 0x0000003f00047c82 */ /* 0x000fe20008000000 */
[----:B------:R-:W-:-:S03]  /*13b0*/  USHF.R.S32.HI UR9, URZ, 0x6, UR5 ;  /* 0x000000063f097899 */ /* 0x000fc60008011405 */
[----:B------:R-:W-:-:S09]  /*13c0*/  UMOV UR5, URZ ;  /* 0x0000003f00057c82 */ /* 0x000fd20008000000 */
.L_x_428:
[----:B------:R-:W-:Y:S01]  /*13d0*/  STL [R1+0x270], RZ ;  /* 0x000270ff01007387 */ /* 0x000fe20000100800 */
[----:B--2---:R-:W2:Y:S01]  /*13e0*/  S2UR UR18, SR_CgaCtaId ;  /* 0x00000000001279c3 */ /* 0x004ea20000008800 */
[----:B------:R-:W-:Y:S01]  /*13f0*/  UMOV UR17, 0x400 ;  /* 0x0000040000117882 */ /* 0x000fe20000000000 */
[----:B------:R-:W-:Y:S01]  /*1400*/  UMOV UR6, URZ ;  /* 0x0000003f00067c82 */ /* 0x000fe20008000000 */
[----:B------:R-:W-:Y:S01]  /*1410*/  STL [R1+0x26c], RZ ;  /* 0x00026cff01007387 */ /* 0x000fe20000100800 */
[----:B------:R-:W-:Y:S01]  /*1420*/  UMOV UR7, URZ ;  /* 0x0000003f00077c82 */ /* 0x000fe20008000000 */
[----:B------:R-:W-:Y:S01]  /*1430*/  UMOV UR8, URZ ;  /* 0x0000003f00087c82 */ /* 0x000fe20008000000 */
[----:B------:R-:W-:Y:S01]  /*1440*/  UMOV UR23, UR5 ;  /* 0x0000000500177c82 */ /* 0x000fe20008000000 */
[----:B------:R-:W-:Y:S01]  /*1450*/  STL [R1+0x268], RZ ;  /* 0x000268ff01007387 */ /* 0x000fe20000100800 */
[----:B01----:R-:W1:Y:S01]  /*1460*/  LDC R2, c[0x0][0x28c] ;  /* 0x0000a300ff027b82 */ /* 0x003e620000000800 */
[----:B------:R-:W-:-:S02]  /*1470*/  CS2R R4, SRZ ;  /* 0x0000000000047805 */ /* 0x000fc4000001ff00 */
[----:B------:R-:W-:Y:S01]  /*1480*/  CS2R R6, SRZ ;  /* 0x0000000000067805 */ /* 0x000fe2000001ff00 */
[----:B------:R-:W-:Y:S01]  /*1490*/  STL [R1+0x264], RZ ;  /* 0x000264ff01007387 */ /* 0x000fe20000100800 */
[----:B0-----:R-:W-:Y:S02]  /*14a0*/  CS2R R8, SRZ ;  /* 0x0000000000087805 */ /* 0x001fe4000001ff00 */
[----:B------:R-:W-:Y:S02]  /*14b0*/  CS2R R10, SRZ ;  /* 0x00000000000a7805 */ /* 0x000fe4000001ff00 */
[----:B------:R-:W-:Y:S01]  /*14c0*/  CS2R R12, SRZ ;  /* 0x00000000000c7805 */ /* 0x000fe2000001ff00 */
[----:B------:R-:W-:Y:S01]  /*14d0*/  STL [R1+0x260], RZ ;  /* 0x000260ff01007387 */ /* 0x000fe20000100800 */
[----:B------:R-:W-:Y:S02]  /*14e0*/  CS2R R14, SRZ ;  /* 0x00000000000e7805 */ /* 0x000fe4000001ff00 */
[----:B------:R-:W-:-:S02]  /*14f0*/  CS2R R16, SRZ ;  /* 0x0000000000107805 */ /* 0x000fc4000001ff00 */
[----:B------:R-:W-:Y:S01]  /*1500*/  CS2R R18, SRZ ;  /* 0x0000000000127805 */ /* 0x000fe2000001ff00 */
[----:B------:R-:W-:Y:S01]  /*1510*/  STL [R1+0x25c], RZ ;  /* 0x00025cff01007387 */ /* 0x000fe20000100800 */
[----:B------:R-:W-:Y:S02]  /*1520*/  CS2R R20, SRZ ;  /* 0x0000000000147805 */ /* 0x000fe4000001ff00 */
        /* <DEDUP_REMOVED lines=8> */
[----:B------:R-:W-:Y:S01]  /*15b0*/  CS2R R226, SRZ ;  /* 0x0000000000e27805 */ /* 0x000fe2000001ff00 */
[----:B------:R-:W-:Y:S01]  /*15c0*/  IMAD.U32 R228, RZ, RZ, UR4 ;  /* 0x00000004ffe47e24 */ /* 0x000fe2000f8e00ff */
[----:B------:R-:W-:Y:S01]  /*15d0*/  STL [R1+0x250], RZ ;  /* 0x000250ff01007387 */ /* 0x000fe20000100800 */
[----:B-1----:R-:W-:Y:S02]  /*15e0*/  ISETP.GE.AND P0, PT, R2, 0x1, PT ;  /* 0x000000010200780c */ /* 0x002fe40003f06270 */
[----:B------:R-:W-:Y:S02]  /*15f0*/  CS2R R2, SRZ ;  /* 0x0000000000027805 */ /* 0x000fe4000001ff00 */
[----:B------:R-:W-:Y:S01]  /*1600*/  CS2R R120, SRZ ;  /* 0x0000000000787805 */ /* 0x000fe2000001ff00 */
[----:B------:R-:W-:Y:S01]  /*1610*/  STL [R1+0x24c], RZ ;  /* 0x00024cff01007387 */ /* 0x000fe20000100800 */
[----:B------:R-:W-:-:S02]  /*1620*/  CS2R R122, SRZ ;  /* 0x00000000007a7805 */ /* 0x000fc4000001ff00 */
[----:B------:R-:W-:Y:S02]  /*1630*/  CS2R R124, SRZ ;  /* 0x00000000007c7805 */ /* 0x000fe4000001ff00 */
[----:B------:R-:W-:Y:S01]  /*1640*/  CS2R R126, SRZ ;  /* 0x00000000007e7805 */ /* 0x000fe2000001ff00 */
[----:B------:R-:W-:Y:S01]  /*1650*/  STL [R1+0x248], RZ ;  /* 0x000248ff01007387 */ /* 0x000fe20000100800 */
[----:B------:R-:W-:Y:S02]  /*1660*/  CS2R R128, SRZ ;  /* 0x0000000000807805 */ /* 0x000fe4000001ff00 */
        /* <DEDUP_REMOVED lines=120> */
[----:B------:R-:W-:Y:S01]  /*1df0*/  CS2R R118, SRZ ;  /* 0x0000000000767805 */ /* 0x000fe2000001ff00 */
[----:B------:R-:W-:Y:S04]  /*1e00*/  STL [R1+0x1cc], RZ ;  /* 0x0001ccff01007387 */ /* 0x000fe80000100800 */
        /* <DEDUP_REMOVED lines=27> */
[----:B------:R-:W-:Y:S01]  /*1fc0*/  STL [R1+0x15c], RZ ;  /* 0x00015cff01007387 */ /* 0x000fe20000100800 */
[----:B------:R-:W0:Y:S03]  /*1fd0*/  S2R R0, SR_TID.X ;  /* 0x0000000000007919 */ /* 0x000e260000002100 */
        /* <DEDUP_REMOVED lines=8> */
[----:B0-----:R-:W-:-:S03]  /*2060*/  LOP3.LUT R0, R0, 0x80, RZ, 0xc0, !PT ;  /* 0x0000008000007812 */ /* 0x001fc600078ec0ff */
[----:B------:R-:W-:Y:S01]  /*2070*/  STL [R1+0x138], RZ ;  /* 0x000138ff01007387 */ /* 0x000fe20000100800 */
[----:B------:R-:W-:-:S03]  /*2080*/  SHF.R.U32.HI R0, RZ, 0x7, R0 ;  /* 0x00000007ff007819 */ /* 0x000fc60000011600 */
        /* <DEDUP_REMOVED lines=33> */
[----:B------:R-:W0:Y:S04]  /*22a0*/  SHFL.IDX PT, R0, R0, RZ, 0x1f ;  /* 0x00001fff00007589 */ /* 0x000e2800000e0000 */
[----:B------:R1:W-:Y:S04]  /*22b0*/  STL [R1+0xb0], RZ ;  /* 0x0000b0ff01007387 */ /* 0x0003e80000100800 */
[----:B------:R1:W-:Y:S04]  /*22c0*/  STL [R1+0xac], RZ ;  /* 0x0000acff01007387 */ /* 0x0003e80000100800 */
[----:B------:R1:W-:Y:S04]  /*22d0*/  STL [R1+0xa8], RZ ;  /* 0x0000a8ff01007387 */ /* 0x0003e80000100800 */
[----:B------:R1:W-:Y:S04]  /*22e0*/  STL [R1+0xa4], RZ ;  /* 0x0000a4ff01007387 */ /* 0x0003e80000100800 */
[----:B------:R1:W-:Y:S04]  /*22f0*/  STL [R1+0xa0], RZ ;  /* 0x0000a0ff01007387 */ /* 0x0003e80000100800 */
[----:B------:R1:W-:Y:S01]  /*2300*/  STL [R1+0x9c], RZ ;  /* 0x00009cff01007387 */ /* 0x0003e20000100800 */
[----:B0-----:R-:W-:Y:S01]  /*2310*/  R2UR UR12, R0 ;  /* 0x00000000000c72ca */ /* 0x001fe200000e0000 */
[----:B------:R-:W-:-:S02]  /*2320*/  IMAD.MOV.U32 R0, RZ, RZ, RZ ;  /* 0x000000ffff007224 */ /* 0x000fc400078e00ff */
[----:B------:R1:W-:Y:S04]  /*2330*/  STL [R1+0x98], RZ ;  /* 0x000098ff01007387 */ /* 0x0003e80000100800 */
[----:B------:R1:W-:Y:S04]  /*2340*/  STL [R1+0x94], RZ ;  /* 0x000094ff01007387 */ /* 0x0003e80000100800 */
[----:B------:R1:W-:Y:S02]  /*2350*/  STL [R1+0x90], RZ ;  /* 0x000090ff01007387 */ /* 0x0003e40000100800 */
[----:B------:R-:W-:-:S02]  /*2360*/  ULEA.HI UR11, UR12, UR12, URZ, 0x1 ;  /* 0x0000000c0c0b7291 */ /* 0x000fc4000f8f083f */
[----:B------:R1:W-:Y:S02]  /*2370*/  STL [R1+0x8c], RZ ;  /* 0x00008cff01007387 */ /* 0x0003e40000100800 */
[----:B------:R-:W-:Y:S02]  /*2380*/  ULOP3.LUT UR16, UR11, 0xffffe, URZ, 0xc0, !UPT ;  /* 0x000ffffe0b107892 */ /* 0x000fe4000f8ec03f */
[----:B------:R1:W-:Y:S01]  /*2390*/  STL [R1+0x88], RZ ;  /* 0x000088ff01007387 */ /* 0x0003e20000100800 */
[----:B--2---:R-:W-:Y:S02]  /*23a0*/  ULEA UR11, UR18, UR17, 0x18 ;  /* 0x00000011120b7291 */ /* 0x004fe4000f8ec03f */
[----:B------:R-:W-:Y:S01]  /*23b0*/  UIADD3 UR16, UR12, -UR16, URZ ;  /* 0x800000100c107290 */ /* 0x000fe2000fffe03f */
[----:B------:R1:W-:Y:S03]  /*23c0*/  STL [R1+0x84], RZ ;  /* 0x000084ff01007387 */ /* 0x0003e60000100800 */
[----:B------:R-:W-:Y:S01]  /*23d0*/  ULEA UR16, UR16, UR11, 0xc ;  /* 0x0000000b10107291 */ /* 0x000fe2000f8e603f */
[----:B------:R1:W-:Y:S03]  /*23e0*/  STL [R1+0x80], RZ ;  /* 0x000080ff01007387 */ /* 0x0003e60000100800 */
[----:B------:R-:W-:Y:S01]  /*23f0*/  UIADD3 UR16, UR16, 0x180, URZ ;  /* 0x0000018010107890 */ /* 0x000fe2000fffe03f */
[----:B------:R1:W-:Y:S03]  /*2400*/  STL [R1+0x7c], RZ ;  /* 0x00007cff01007387 */ /* 0x0003e60000100800 */
[----:B------:R-:W-:Y:S01]  /*2410*/  USHF.R.U32.HI UR12, URZ, 0x4, UR16 ;  /* 0x000000043f0c7899 */ /* 0x000fe20008011610 */
[----:B------:R1:W-:Y:S03]  /*2420*/  STL [R1+0x78], RZ ;  /* 0x000078ff01007387 */ /* 0x0003e60000100800 */
[----:B------:R-:W-:Y:S01]  /*2430*/  ULOP3.LUT UR12, UR12, 0x3fff, URZ, 0xc0, !UPT ;  /* 0x00003fff0c0c7892 */ /* 0x000fe2000f8ec03f */
[----:B------:R1:W-:Y:S04]  /*2440*/  STL [R1+0x74], RZ ;  /* 0x000074ff01007387 */ /* 0x0003e80000100800 */
        /* <DEDUP_REMOVED lines=28> */
[----:B------:R1:W-:Y:S01]  /*2610*/  STL [R1], RZ ;  /* 0x000000ff01007387 */ /* 0x0003e20000100800 */
[----:B------:R-:W-:Y:S05]  /*2620*/  @!P0 BRA `(.L_x_18) ;  /* 0x0000002400088947 */ /* 0x000fea0003800000 */
[----:B------:R-:W-:-:S06]  /*2630*/  UISETP.NE.AND UP0, UPT, UR22, 0x3, UPT ;  /* 0x000000031600788c */ /* 0x000fcc000bf05270 */
[----:B------:R-:W-:-:S13]  /*2640*/  PLOP3.LUT P1, PT, PT, PT, UP0, 0x80, 0x0 ;  /* 0x000000000000781c */ /* 0x000fda0003f2f008 */
[----:B------:R-:W-:Y:S05]  /*2650*/  @!P1 BRA `(.L_x_19) ;  /* 0x0000000000049947 */ /* 0x000fea0003800000 */
[----:B------:R-:W-:Y:S01]  /*2660*/  BPT.TRAP 0x1 ;  /* 0x000000040000795c */ /* 0x000fe20000300000 */
.L_x_19:
[----:B------:R-:W-:Y:S01]  /*2670*/  ULEA UR6, UR5, UR11, 0x3 ;  /* 0x0000000b05067291 */ /* 0x000fe2000f8e183f */
[----:B------:R-:W-:-:S05]  /*2680*/  IMAD.U32 R0, RZ, RZ, UR4 ;  /* 0x00000004ff007e24 */ /* 0x000fca000f8e00ff */
[----:B------:R-:W-:-:S04]  /*2690*/  SHF.L.U32 R0, R0, 0x1f, RZ ;  /* 0x0000001f00007819 */ /* 0x000fc800000006ff */
[----:B------:R0:W2:Y:S01]  /*26a0*/  SYNCS.PHASECHK.TRANS64.TRYWAIT P0, [UR6], R0 ;  /* 0x00000000ff0075a7 */ /* 0x0000a20008000146 */
[----:B------:R-:W-:Y:S05]  /*26b0*/  @!P1 BRA `(.L_x_20) ;  /* 0x0000000000049947 */ /* 0x000fea0003800000 */
[----:B------:R-:W-:Y:S01]  /*26c0*/  BPT.TRAP 0x1 ;  /* 0x000000040000795c */ /* 0x000fe20000300000 */
.L_x_20:
[----:B--2---:R-:W-:Y:S05]  /*26d0*/  @P0 BRA `(.L_x_21) ;  /* 0x0000000000080947 */ /* 0x004fea0003800000 */
[----:B------:R-:W2:Y:S02]  /*26e0*/  SYNCS.PHASECHK.TRANS64.TRYWAIT P0, [UR6], R0 ;  /* 0x00000000ff0075a7 */ /* 0x000ea40008000146 */
[----:B--2---:R-:W-:Y:S05]  /*26f0*/  @!P0 BRA `(.L_x_22) ;  /* 0x0000017400fc8947 */ /* 0x004fea0003800000 */
.L_x_21:
[----:B------:R-:W-:Y:S01]  /*2700*/  UIADD3 UR6, UR11, 0x1b180, URZ ;  /* 0x0001b1800b067890 */ /* 0x000fe2000fffe03f */
[----:B------:R3:W-:Y:S01]  /*2710*/  STL [R1+0x270], RZ ;  /* 0x000270ff01007387 */ /* 0x0007e20000100800 */
[----:B------:R-:W-:Y:S01]  /*2720*/  ULOP3.LUT UR7, UR12, 0x10000, URZ, 0xfc, !UPT ;  /* 0x000100000c077892 */ /* 0x000fe2000f8efc3f */
[----:B------:R-:W-:Y:S01]  /*2730*/  WARPGROUP.ARRIVE ;  /* 0x00000000000079c5 */ /* 0x000fe20000000000 */
[----:B------:R-:W-:Y:S01]  /*2740*/  USHF.R.U32.HI UR6, URZ, 0x4, UR6 ;  /* 0x000000043f067899 */ /* 0x000fe20008011606 */
[----:B------:R3:W-:Y:S01]  /*2750*/  STL [R1+0x26c], RZ ;  /* 0x00026cff01007387 */ /* 0x0007e20000100800 */
[----:B------:R-:W-:Y:S01]  /*2760*/  UIMAD UR7, UR5, 0x300, UR7 ;  /* 0x00000300050778a4 */ /* 0x000fe2000f8e0207 */
[----:B0-2---:R-:W-:Y:S01]  /*2770*/  IMAD.MOV.U32 R0, RZ, RZ, RZ ;  /* 0x000000ffff007224 */ /* 0x005fe200078e00ff */
[----:B------:R-:W-:Y:S01]  /*2780*/  ULOP3.LUT UR6, UR6, 0x3fff, URZ, 0xc0, !UPT ;  /* 0x00003fff06067892 */ /* 0x000fe2000f8ec03f */
[----:B------:R3:W-:Y:S01]  /*2790*/  STL [R1+0x268], RZ ;  /* 0x000268ff01007387 */ /* 0x0007e20000100800 */
[----:B------:R-:W-:Y:S01]  /*27a0*/  UMOV UR17, 0x80000020 ;  /* 0x8000002000117882 */ /* 0x000fe20000000000 */
[----:B------:R-:W-:Y:S01]  /*27b0*/  UMOV UR19, 0x80000020 ;  /* 0x8000002000137882 */ /* 0x000fe20000000000 */
[----:B------:R-:W-:Y:S01]  /*27c0*/  ULOP3.LUT UR6, UR6, 0x10000, URZ, 0xfc, !UPT ;  /* 0x0001000006067892 */ /* 0x000fe2000f8efc3f */
[----:B------:R3:W-:Y:S01]  /*27d0*/  STL [R1+0x264], RZ ;  /* 0x000264ff01007387 */ /* 0x0007e20000100800 */
[----:B------:R-:W-:Y:S01]  /*27e0*/  UMOV UR16, UR7 ;  /* 0x0000000700107c82 */ /* 0x000fe20008000000 */
[----:B------:R-:W-:Y:S01]  /*27f0*/  CS2R R2, SRZ ;  /* 0x0000000000027805 */ /* 0x000fe2000001ff00 */
[----:B------:R-:W-:Y:S01]  /*2800*/  UIMAD UR8, UR5, 0x300, UR6 ;  /* 0x00000300050878a4 */ /* 0x000fe2000f8e0206 */
[----:B------:R3:W-:Y:S01]  /*2810*/  STL [R1+0x260], RZ ;  /* 0x000260ff01007387 */ /* 0x0007e20000100800 */
[----:B------:R-:W-:Y:S01]  /*2820*/  CS2R R4, SRZ ;  /* 0x0000000000047805 */ /* 0x000fe2000001ff00 */
[----:B------:R-:W-:Y:S01]  /*2830*/  UMOV UR6, 0x2 ;  /* 0x0000000200067882 */ /* 0x000fe20000000000 */
[----:B------:R-:W-:Y:S01]  /*2840*/  CS2R R6, SRZ ;  /* 0x0000000000067805 */ /* 0x000fe2000001ff00 */
[----:B------:R3:W-:Y:S01]  /*2850*/  STL [R1+0x25c], RZ ;  /* 0x00025cff01007387 */ /* 0x0007e20000100800 */
[----:B------:R-:W-:Y:S01]  /*2860*/  CS2R R8, SRZ ;  /* 0x0000000000087805 */ /* 0x000fe2000001ff00 */
[----:B------:R-:W-:Y:S01]  /*2870*/  UMOV UR18, UR8 ;  /* 0x0000000800127c82 */ /* 0x000fe20008000000 */
[----:B------:R-:W-:Y:S01]  /*2880*/  CS2R R10, SRZ ;  /* 0x00000000000a7805 */ /* 0x000fe2000001ff00 */
[----:B------:R3:W-:Y:S01]  /*2890*/  STL [R1+0x258], RZ ;  /* 0x000258ff01007387 */ /* 0x0007e20000100800 */
[----:B------:R-:W-:Y:S01]  /*28a0*/  QGMMA.64x192x32.F32.E4M3.E4M3 R120, gdesc[UR16], RZ, !UPT ;  /* 0x02e00000107879f3 */ /* 0x000fe2000c7008ff */
[----:B------:R-:W-:Y:S01]  /*28b0*/  UIADD3 UR16, UR7, 0x200, URZ ;  /* 0x0000020007107890 */ /* 0x000fe2000fffe03f */
[----:B------:R-:W-:Y:S01]  /*28c0*/  CS2R R12, SRZ ;  /* 0x00000000000c7805 */ /* 0x000fe2000001ff00 */
[----:B------:R3:W-:Y:S01]  /*28d0*/  STL [R1+0x254], RZ ;  /* 0x000254ff01007387 */ /* 0x0007e20000100800 */
[----:B------:R-:W-:Y:S01]  /*28e0*/  UMOV UR17, 0x80000020 ;  /* 0x8000002000117882 */ /* 0x000fe20000000000 */
[----:B------:R-:W-:-:S02]  /*28f0*/  CS2R R14, SRZ ;  /* 0x00000000000e7805 */ /* 0x000fc4000001ff00 */
[----:B------:R-:W-:Y:S01]  /*2900*/  CS2R R16, SRZ ;  /* 0x0000000000107805 */ /* 0x000fe2000001ff00 */
[----:B------:R3:W-:Y:S01]  /*2910*/  STL [R1+0x250], RZ ;  /* 0x000250ff01007387 */ /* 0x0007e20000100800 */
[----:B------:R-:W-:Y:S02]  /*2920*/  CS2R R18, SRZ ;  /* 0x0000000000127805 */ /* 0x000fe4000001ff00 */
[----:B------:R-:W-:Y:S02]  /*2930*/  CS2R R20, SRZ ;  /* 0x0000000000147805 */ /* 0x000fe4000001ff00 */
[----:B------:R-:W-:Y:S01]  /*2940*/  CS2R R22, SRZ ;  /* 0x0000000000167805 */ /* 0x000fe2000001ff00 */
[----:B------:R3:W-:Y:S01]  /*2950*/  STL [R1+0x24c], RZ ;  /* 0x00024cff01007387 */ /* 0x0007e20000100800 */
[----:B------:R-:W-:Y:S02]  /*2960*/  CS2R R216, SRZ ;  /* 0x0000000000d87805 */ /* 0x000fe4000001ff00 */
[----:B------:R-:W-:-:S02]  /*2970*/  CS2R R218, SRZ ;  /* 0x0000000000da7805 */ /* 0x000fc4000001ff00 */
[----:B------:R-:W-:Y:S01]  /*2980*/  CS2R R220, SRZ ;  /* 0x0000000000dc7805 */ /* 0x000fe2000001ff00 */
[----:B------:R3:W-:Y:S01]  /*2990*/  STL [R1+0x248], RZ ;  /* 0x000248ff01007387 */ /* 0x0007e20000100800 */
[----:B------:R-:W-:Y:S02]  /*29a0*/  CS2R R222, SRZ ;  /* 0x0000000000de7805 */ /* 0x000fe4000001ff00 */
[----:B------:R-:W-:Y:S02]  /*29b0*/  CS2R R224, SRZ ;  /* 0x0000000000e07805 */ /* 0x000fe4000001ff00 */
[----:B------:R-:W-:Y:S01]  /*29c0*/  CS2R R226, SRZ ;  /* 0x0000000000e27805 */ /* 0x000fe2000001ff00 */
[----:B------:R3:W-:Y:S01]  /*29d0*/  STL [R1+0x244], RZ ;  /* 0x000244ff01007387 */ /* 0x0007e20000100800 */
[----:B------:R-:W-:Y:S01]  /*29e0*/  QGMMA.64x192x32.F32.E4M3.E4M3 R24, gdesc[UR16], RZ, !UPT ;  /* 0x02e00000101879f3 */ /* 0x000fe2000c7008ff */
[----:B------:R-:W-:Y:S02]  /*29f0*/  UIADD3 UR16, UR7, 0x2, URZ ;  /* 0x0000000207107890 */ /* 0x000fe4000fffe03f */
[----:B------:R3:W-:Y:S01]  /*2a00*/  STL [R1+0x240], RZ ;  /* 0x000240ff01007387 */ /* 0x0007e20000100800 */
[----:B------:R-:W-:Y:S01]  /*2a10*/  UIADD3 UR18, UR8, 0x2, URZ ;  /* 0x0000000208127890 */ /* 0x000fe2000fffe03f */
[----:B------:R-:W-:-:S02]  /*2a20*/  UMOV UR17, 0x80000020 ;  /* 0x8000002000117882 */ /* 0x000fc40000000000 */
[----:B------:R3:W-:Y:S01]  /*2a30*/  STL [R1+0x23c], RZ ;  /* 0x00023cff01007387 */ /* 0x0007e20000100800 */
[----:B------:R-:W-:-:S03]  /*2a40*/  UMOV UR19, 0x80000020 ;  /* 0x8000002000137882 */ /* 0x000fc60000000000 */
        /* <DEDUP_REMOVED lines=27> */
[----:B------:R3:W-:Y:S01]  /*2c00*/  STL [R1+0x1cc], RZ ;  /* 0x0001ccff01007387 */ /* 0x0007e20000100800 */
[----:B------:R-:W-:Y:S01]  /*2c10*/  QGMMA.64x192x32.F32.E4M3.E4M3 R120, gdesc[UR16], R120 ;  /* 0x02e00000107879f3 */ /* 0x000fe20008700878 */
[----:B------:R-:W-:-:S02]  /*2c20*/  UIADD3 UR16, UR7, 0x202, URZ ;  /* 0x0000020207107890 */ /* 0x000fc4000fffe03f */
[----:B------:R3:W-:Y:S01]  /*2c30*/  STL [R1+0x1c8], RZ ;  /* 0x0001c8ff01007387 */ /* 0x0007e20000100800 */
[----:B------:R-:W-:Y:S01]  /*2c40*/  ULDC UR7, c[0x0][0x50c] ;  /* 0x0001430000077ab9 */ /* 0x000fe20000000800 */
[----:B------:R-:W-:Y:S01]  /*2c50*/  UMOV UR17, 0x80000020 ;  /* 0x8000002000117882 */ /* 0x000fe20000000000 */
[----:B------:R-:W-:Y:S01]  /*2c60*/  UISETP.NE.AND UP0, UPT, UR7, 0x2, UPT ;  /* 0x000000020700788c */ /* 0x000fe2000bf05270 */
[----:B------:R3:W-:Y:S03]  /*2c70*/  STL [R1+0x1c4], RZ ;  /* 0x0001c4ff01007387 */ /* 0x0007e60000100800 */
[----:B------:R-:W-:Y:S01]  /*2c80*/  USEL UR7, URZ, 0x1, UP0 ;  /* 0x000000013f077887 */ /* 0x000fe20008000000 */
[----:B------:R3:W-:Y:S04]  /*2c90*/  STL [R1+0x1c0], RZ ;  /* 0x0001c0ff01007387 */ /* 0x0007e80000100800 */
[----:B------:R3:W-:Y:S01]  /*2ca0*/  STL [R1+0x1bc], RZ ;  /* 0x0001bcff01007387 */ /* 0x0007e20000100800 */
[----:B------:R-:W-:-:S03]  /*2cb0*/  ISETP.NE.AND P0, PT, RZ, UR7, PT ;  /* 0x00000007ff007c0c */ /* 0x000fc6000bf05270 */
[----:B------:R3:W-:Y:S01]  /*2cc0*/  STL [R1+0x1b8], RZ ;  /* 0x0001b8ff01007387 */ /* 0x0007e20000100800 */
[----:B------:R-:W-:Y:S03]  /*2cd0*/  QGMMA.64x192x32.F32.E4M3.E4M3 R24, gdesc[UR16], R24, gsb0 ;  /* 0x02e00000101879f3 */ /* 0x000fe60008000818 */
        /* <DEDUP_REMOVED lines=111> */
[----:B------:R-:W-:Y:S02]  /*33d0*/  WARPGROUP.DEPBAR.LE gsb0, 0x0 ;  /* 0x00008000000079c5 */ /* 0x000fe40000010000 */
[----:B------:R-:W-:-:S01]  /*33e0*/  FADD R227, RZ, R120 ;  /* 0x00000078ffe37221 */ /* 0x000fc20000000000 */
[----:B------:R-:W-:Y:S01]  /*33f0*/  FADD R226, RZ, R121 ;  /* 0x00000079ffe27221 */ /* 0x000fe20000000000 */
[----:B------:R-:W-:-:S01]  /*3400*/  FADD R225, RZ, R122 ;  /* 0x0000007affe17221 */ /* 0x000fc20000000000 */
[----:B------:R-:W-:Y:S01]  /*3410*/  FADD R224, RZ, R123 ;  /* 0x0000007bffe07221 */ /* 0x000fe20000000000 */
[----:B------:R-:W-:-:S01]  /*3420*/  FADD R223, RZ, R124 ;  /* 0x0000007cffdf7221 */ /* 0x000fc20000000000 */
[----:B------:R0:W-:Y:S01]  /*3430*/  STL [R1+0x28c], R227 ;  /* 0x00028ce301007387 */ /* 0x0001e20000100800 */
[----:B------:R-:W-:-:S01]  /*3440*/  FADD R222, RZ, R125 ;  /* 0x0000007dffde7221 */ /* 0x000fc20000000000 */
[----:B------:R-:W-:Y:S01]  /*3450*/  FADD R221, RZ, R126 ;  /* 0x0000007effdd7221 */ /* 0x000fe20000000000 */
[----:B------:R-:W-:-:S01]  /*3460*/  FADD R220, RZ, R127 ;  /* 0x0000007fffdc7221 */ /* 0x000fc20000000000 */
[----:B------:R-:W-:Y:S01]  /*3470*/  FADD R219, RZ, R128 ;  /* 0x00000080ffdb7221 */ /* 0x000fe20000000000 */
[----:B------:R-:W-:-:S01]  /*3480*/  FADD R218, RZ, R129 ;  /* 0x00000081ffda7221 */ /* 0x000fc20000000000 */
[----:B------:R-:W-:Y:S01]  /*3490*/  FADD R217, RZ, R130 ;  /* 0x00000082ffd97221 */ /* 0x000fe20000000000 */
[----:B------:R-:W-:-:S01]  /*34a0*/  FADD R216, RZ, R131 ;  /* 0x00000083ffd87221 */ /* 0x000fc20000000000 */
[----:B------:R-:W-:Y:S01]  /*34b0*/  FADD R23, RZ, R132 ;  /* 0x00000084ff177221 */ /* 0x000fe20000000000 */
[----:B------:R-:W-:-:S01]  /*34c0*/  FADD R22, RZ, R133 ;  /* 0x00000085ff167221 */ /* 0x000fc20000000000 */
[----:B0-----:R-:W-:Y:S01]  /*34d0*/  FADD R227, RZ, R155 ;  /* 0x0000009bffe37221 */ /* 0x001fe20000000000 */
[----:B------:R-:W-:-:S01]  /*34e0*/  FADD R21, RZ, R134 ;  /* 0x00000086ff157221 */ /* 0x000fc20000000000 */
[----:B------:R-:W-:Y:S01]  /*34f0*/  FADD R20, RZ, R135 ;  /* 0x00000087ff147221 */ /* 0x000fe20000000000 */
[----:B------:R-:W-:-:S01]  /*3500*/  FADD R19, RZ, R136 ;  /* 0x00000088ff137221 */ /* 0x000fc20000000000 */
[----:B------:R-:W-:Y:S01]  /*3510*/  FADD R18, RZ, R137 ;  /* 0x00000089ff127221 */ /* 0x000fe20000000000 */
[----:B------:R0:W-:Y:S01]  /*3520*/  STL [R1], R227 ;  /* 0x000000e301007387 */ /* 0x0001e20000100800 */
        /* <DEDUP_REMOVED lines=14> */
[----:B------:R0:W-:Y:S01]  /*3610*/  STL [R1+0x4], R227 ;  /* 0x000004e301007387 */ /* 0x0001e20000100800 */
[----:B------:R-:W-:-:S01]  /*3620*/  FADD R4, RZ, R151 ;  /* 0x00000097ff047221 */ /* 0x000fc20000000000 */
[----:B------:R-:W-:Y:S01]  /*3630*/  FADD R3, RZ, R152 ;  /* 0x00000098ff037221 */ /* 0x000fe20000000000 */
[----:B------:R-:W-:-:S01]  /*3640*/  FADD R2, RZ, R153 ;  /* 0x00000099ff027221 */ /* 0x000fc20000000000 */
[----:B------:R-:W-:Y:S01]  /*3650*/  FADD R0, RZ, R154 ;  /* 0x0000009aff007221 */ /* 0x000fe20000000000 */
[----:B0-----:R-:W-:-:S05]  /*3660*/  FADD R227, RZ, R157 ;  /* 0x0000009dffe37221 */ /* 0x001fca0000000000 */
[----:B------:R0:W-:Y:S02]  /*3670*/  STL [R1+0x8], R227 ;  /* 0x000008e301007387 */ /* 0x0001e40000100800 */
        /* <DEDUP_REMOVED lines=307> */
[----:B------:R0:W-:Y:S04]  /*49b0*/  STL [R1+0x270], R227 ;  /* 0x000270e301007387 */ /* 0x0001e80000100800 */
[----:B0-----:R0:W5:Y:S01]  /*49c0*/  LDL.LU R227, [R1+0x28c] ;  /* 0x00028c0001e37983 */ /* 0x0011620000300800 */
[----:B------:R-:W-:-:S05]  /*49d0*/  UMOV UR6, URZ ;  /* 0x0000003f00067c82 */ /* 0x000fca0008000000 */
.L_x_23:
[----:B------:R-:W-:-:S04]  /*49e0*/  UIADD3 UR23, UR5, 0x1, URZ ;  /* 0x0000000105177890 */ /* 0x000fc8000fffe03f */
[----:B------:R-:W-:-:S04]  /*49f0*/  UISETP.NE.AND UP0, UPT, UR23, 0x9, UPT ;  /* 0x000000091700788c */ /* 0x000fc8000bf05270 */
[----:B------:R-:W-:Y:S02]  /*4a00*/  USEL UR8, URZ, 0x1, UP0 ;  /* 0x000000013f087887 */ /* 0x000fe40008000000 */
[----:B------:R-:W-:Y:S02]  /*4a10*/  USEL UR23, UR23, URZ, UP0 ;  /* 0x0000003f17177287 */ /* 0x000fe40008000000 */
[----:B------:R-:W-:-:S06]  /*4a20*/  ULOP3.LUT UR8, UR4, UR8, URZ, 0x3c, !UPT ;  /* 0x0000000804087292 */ /* 0x000fcc000f8e3c3f */
[----:B------:R-:W-:Y:S01]  /*4a30*/  IMAD.U32 R228, RZ, RZ, UR8 ;  /* 0x00000008ffe47e24 */ /* 0x000fe2000f8e00ff */
[----:B------:R-:W-:-:S06]  /*4a40*/  UMOV UR8, 0x1 ;  /* 0x0000000100087882 */ /* 0x000fcc0000000000 */
.L_x_18:
[----:B------:R-:W-:-:S04]  /*4a50*/  UISETP.LT.AND UP0, UPT, UR9, 0x1, UPT ;  /* 0x000000010900788c */ /* 0x000fc8000bf01270 */
[----:B------:R-:W-:-:S04]  /*4a60*/  USEL UR16, UR9, 0x1, UP0 ;  /* 0x0000000109107887 */ /* 0x000fc80008000000 */
[----:B------:R-:W-:-:S04]  /*4a70*/  UIADD3 UR16, UR9, -UR16, URZ ;  /* 0x8000001009107290 */ /* 0x000fc8000fffe03f */
[----:B------:R-:W-:-:S06]  /*4a80*/  UISETP.GE.AND UP0, UPT, UR16, 0x1, UPT ;  /* 0x000000011000788c */ /* 0x000fcc000bf06270 */
[----:B------:R-:W-:-:S13]  /*4a90*/  PLOP3.LUT P0, PT, PT, PT, UP0, 0x80, 0x0 ;  /* 0x000000000000781c */ /* 0x000fda0003f0f008 */
[----:B------:R-:W-:Y:S05]  /*4aa0*/  @!P0 BRA `(.L_x_24) ;  /* 0x0000002400c48947 */ /* 0x000fea0003800000 */
[----:B------:R-:W-:Y:S01]  /*4ab0*/  UMOV UR24, UR16 ;  /* 0x0000001000187c82 */ /* 0x000fe20008000000 */
[----:B------:R-:W-:Y:S01]  /*4ac0*/  UMOV UR25, UR5 ;  /* 0x0000000500197c82 */ /* 0x000fe20008000000 */
[----:B------:R-:W-:-:S05]  /*4ad0*/  ULDC UR26, c[0x0][0x50c] ;  /* 0x00014300001a7ab9 */ /* 0x000fca0000000800 */
.L_x_32:
[----:B------:R-:W-:-:S06]  /*4ae0*/  UISETP.NE.AND UP0, UPT, UR22, 0x3, UPT ;  /* 0x000000031600788c */ /* 0x000fcc000bf05270 */
[----:B------:R-:W-:-:S13]  /*4af0*/  PLOP3.LUT P1, PT, PT, PT, UP0, 0x80, 0x0 ;  /* 0x000000000000781c */ /* 0x000fda0003f2f008 */
[----:B-----5:R-:W-:Y:S05]  /*4b00*/  @!P1 BRA `(.L_x_25) ;  /* 0x0000000000049947 */ /* 0x020fea0003800000 */
[----:B------:R-:W-:Y:S01]  /*4b10*/  BPT.TRAP 0x1 ;  /* 0x000000040000795c */ /* 0x000fe20000300000 */
.L_x_25:
[----:B------:R-:W2:Y:S01]  /*4b20*/  S2UR UR16, SR_CgaCtaId ;  /* 0x00000000001079c3 */ /* 0x000ea20000008800 */
[----:B------:R-:W-:Y:S01]  /*4b30*/  UMOV UR11, 0x400 ;  /* 0x00000400000b7882 */ /* 0x000fe20000000000 */
[----:B------:R-:W-:Y:S01]  /*4b40*/  SHF.L.U32 R229, R228, 0x1f, RZ ;  /* 0x0000001fe4e57819 */ /* 0x000fe200000006ff */
[----:B--2---:R-:W-:-:S04]  /*4b50*/  ULEA UR11, UR16, UR11, 0x18 ;  /* 0x0000000b100b7291 */ /* 0x004fc8000f8ec03f */
[----:B------:R-:W-:-:S09]  /*4b60*/  ULEA UR16, UR23, UR11, 0x3 ;  /* 0x0000000b17107291 */ /* 0x000fd2000f8e183f */
[----:B------:R2:W4:Y:S01]  /*4b70*/  SYNCS.PHASECHK.TRANS64.TRYWAIT P0, [UR16], R229 ;  /* 0x000000e5ff0075a7 */ /* 0x0005220008000150 */
[----:B------:R-:W-:Y:S05]  /*4b80*/  @!P1 BRA `(.L_x_26) ;  /* 0x0000000000049947 */ /* 0x000fea0003800000 */
[----:B------:R-:W-:Y:S01]  /*4b90*/  BPT.TRAP 0x1 ;  /* 0x000000040000795c */ /* 0x000fe20000300000 */
.L_x_26:
[----:B----4-:R-:W-:Y:S05]  /*4ba0*/  @P0 BRA `(.L_x_27) ;  /* 0x0000000000080947 */ /* 0x010fea0003800000 */
[----:B------:R-:W4:Y:S02]  /*4bb0*/  SYNCS.PHASECHK.TRANS64.TRYWAIT P0, [UR16], R229 ;  /* 0x000000e5ff0075a7 */ /* 0x000f240008000150 */
[----:B----4-:R-:W-:Y:S05]  /*4bc0*/  @!P0 BRA `(.L_x_28) ;  /* 0x0000015000e08947 */ /* 0x010fea0003800000 */
.L_x_27:
[----:B------:R-:W-:Y:S01]  /*4bd0*/  UIADD3 UR16, UR11, 0x1b180, URZ ;  /* 0x0001b1800b107890 */ /* 0x000fe2000fffe03f */
[----:B------:R-:W-:Y:S01]  /*4be0*/  WARPGROUP.ARRIVE ;  /* 0x00000000000079c5 */ /* 0x000fe20000000000 */
[----:B------:R-:W-:Y:S02]  /*4bf0*/  UISETP.NE.AND UP0, UPT, UR7, URZ, UPT ;  /* 0x0000003f0700728c */ /* 0x000fe4000bf05270 */
[----:B------:R-:W-:Y:S02]  /*4c00*/  USHF.R.U32.HI UR16, URZ, 0x4, UR16 ;  /* 0x000000043f107899 */ /* 0x000fe40008011610 */
[----:B------:R-:W-:Y:S02]  /*4c10*/  USEL UR8, UR8, URZ, !UP0 ;  /* 0x0000003f08087287 */ /* 0x000fe4000c000000 */
[----:B------:R-:W-:Y:S02]  /*4c20*/  ULOP3.LUT UR16, UR16, 0x3fff, URZ, 0xc0, !UPT ;  /* 0x00003fff10107892 */ /* 0x000fe4000f8ec03f */
[----:B------:R-:W-:-:S02]  /*4c30*/  UISETP.NE.U32.AND UP0, UPT, UR8, URZ, UPT ;  /* 0x0000003f0800728c */ /* 0x000fc4000bf05070 */
[----:B------:R-:W-:Y:S02]  /*4c40*/  ULOP3.LUT UR7, UR12, 0x10000, URZ, 0xfc, !UPT ;  /* 0x000100000c077892 */ /* 0x000fe4000f8efc3f */
[----:B------:R-:W-:Y:S02]  /*4c50*/  ULOP3.LUT UR8, UR16, 0x10000, URZ, 0xfc, !UPT ;  /* 0x0001000010087892 */ /* 0x000fe4000f8efc3f */
[----:B------:R-:W-:Y:S02]  /*4c60*/  UIMAD UR7, UR23, 0x300, UR7 ;  /* 0x00000300170778a4 */ /* 0x000fe4000f8e0207 */
[----:B------:R-:W-:Y:S01]  /*4c70*/  UIMAD UR8, UR23, 0x300, UR8 ;  /* 0x00000300170878a4 */ /* 0x000fe2000f8e0208 */
[----:B------:R-:W-:Y:S01]  /*4c80*/  UMOV UR17, 0x80000020 ;  /* 0x8000002000117882 */ /* 0x000fe20000000000 */
[----:B------:R-:W-:Y:S01]  /*4c90*/  UMOV UR19, 0x80000020 ;  /* 0x8000002000137882 */ /* 0x000fe20000000000 */
[----:B------:R-:W-:Y:S02]  /*4ca0*/  UIADD3 UR6, UR6, 0x2, URZ ;  /* 0x0000000206067890 */ /* 0x000fe4000fffe03f */
[----:B------:R-:W-:-:S02]  /*4cb0*/  UMOV UR16, UR7 ;  /* 0x0000000700107c82 */ /* 0x000fc40008000000 */
[----:B------:R-:W-:Y:S02]  /*4cc0*/  UMOV UR18, UR8 ;  /* 0x0000000800127c82 */ /* 0x000fe40008000000 */
[----:B------:R-:W-:Y:S01]  /*4cd0*/  QGMMA.64x192x32.F32.E4M3.E4M3 R120, gdesc[UR16], R120, UP0 ;  /* 0x02e00000107879f3 */ /* 0x000fe2000bf00878 */
[----:B------:R-:W-:Y:S01]  /*4ce0*/  UIADD3 UR16, UR7, 0x200, URZ ;  /* 0x0000020007107890 */ /* 0x000fe2000fffe03f */
[----:B------:R-:W-:-:S15]  /*4cf0*/  UMOV UR17, 0x80000020 ;  /* 0x8000002000117882 */ /* 0x000fde0000000000 */
[----:B------:R-:W-:-:S03]  /*4d00*/  NOP ;  /* 0x0000000000007918 */ /* 0x000fc60000000000 */
[----:B------:R-:W-:Y:S01]  /*4d10*/  QGMMA.64x192x32.F32.E4M3.E4M3 R24, gdesc[UR16], R24, UP0 ;  /* 0x02e00000101879f3 */ /* 0x000fe2000bf00818 */
[----:B------:R-:W-:Y:S02]  /*4d20*/  UIADD3 UR16, UR7, 0x2, URZ ;  /* 0x0000000207107890 */ /* 0x000fe4000fffe03f */
[----:B------:R-:W-:Y:S01]  /*4d30*/  UIADD3 UR18, UR8, 0x2, URZ ;  /* 0x0000000208127890 */ /* 0x000fe2000fffe03f */
[----:B------:R-:W-:Y:S01]  /*4d40*/  UMOV UR17, 0x80000020 ;  /* 0x8000002000117882 */ /* 0x000fe20000000000 */
[----:B------:R-:W-:Y:S01]  /*4d50*/  UMOV UR19, 0x80000020 ;  /* 0x8000002000137882 */ /* 0x000fe20000000000 */
[----:B------:R-:W-:-:S14]  /*4d60*/  UISETP.NE.AND UP0, UPT, UR6, UR26, UPT ;  /* 0x0000001a0600728c */ /* 0x000fdc000bf05270 */
[----:B------:R-:W-:Y:S01]  /*4d70*/  QGMMA.64x192x32.F32.E4M3.E4M3 R120, gdesc[UR16], R120 ;  /* 0x02e00000107879f3 */ /* 0x000fe20008700878 */
[----:B------:R-:W-:Y:S01]  /*4d80*/  UIADD3 UR16, UR7, 0x202, URZ ;  /* 0x0000020207107890 */ /* 0x000fe2000fffe03f */
[----:B------:R-:W-:Y:S01]  /*4d90*/  UMOV UR17, 0x80000020 ;  /* 0x8000002000117882 */ /* 0x000fe20000000000 */
[----:B------:R-:W-:-:S06]  /*4da0*/  USEL UR7, URZ, 0x1, UP0 ;  /* 0x000000013f077887 */ /* 0x000fcc0008000000 */
[----:B------:R-:W-:-:S11]  /*4db0*/  ISETP.NE.AND P0, PT, RZ, UR7, PT ;  /* 0x00000007ff007c0c */ /* 0x000fd6000bf05270 */
[----:B------:R-:W-:Y:S03]  /*4dc0*/  QGMMA.64x192x32.F32.E4M3.E4M3 R24, gdesc[UR16], R24, gsb0 ;  /* 0x02e00000101879f3 */ /* 0x000fe60008000818 */
[----:B------:R-:W-:Y:S02]  /*4dd0*/  WARPGROUP.DEPBAR.LE gsb0, 0x1 ;  /* 0x00008000000079c5 */ /* 0x000fe40000010100 */
[----:B------:R-:W-:Y:S05]  /*4de0*/  @!P0 BRA `(.L_x_29) ;  /* 0x0000002000788947 */ /* 0x000fea0003800000 */
[----:B------:R-:W-:Y:S02]  /*4df0*/  WARPGROUP.DEPBAR.LE gsb0, 0x0 ;  /* 0x00008000000079c5 */ /* 0x000fe40000010000 */
[----:B-----5:R-:W-:-:S01]  /*4e00*/  FADD R227, R120, R227 ;  /* 0x000000e378e37221 */ /* 0x020fc20000000000 */
[----:B------:R-:W-:Y:S01]  /*4e10*/  FADD R226, R121, R226 ;  /* 0x000000e279e27221 */ /* 0x000fe20000000000 */
[----:B------:R-:W-:-:S01]  /*4e20*/  FADD R225, R122, R225 ;  /* 0x000000e17ae17221 */ /* 0x000fc20000000000 */
[----:B------:R-:W-:Y:S02]  /*4e30*/  FADD R224, R123, R224 ;  /* 0x000000e07be07221 */ /* 0x000fe40000000000 */
[----:B------:R4:W-:Y:S04]  /*4e40*/  STL [R1+0x28c], R227 ;  /* 0x00028ce301007387 */ /* 0x0009e80000100800 */
[----:B----4-:R-:W4:Y:S04]  /*4e50*/  LDL.LU R227, [R1+0xc] ;  /* 0x00000c0001e37983 */ /* 0x010f280000300800 */
[----:B------:R0:W-:Y:S04]  /*4e60*/  STL [R1+0x290], R226 ;  /* 0x000290e201007387 */ /* 0x0001e80000100800 */
[----:B0-----:R-:W2:Y:S04]  /*4e70*/  LDL.LU R226, [R1+0x8] ;  /* 0x0000080001e27983 */ /* 0x001ea80000300800 */
[----:B------:R0:W-:Y:S04]  /*4e80*/  STL [R1+0x294], R225 ;  /* 0x000294e101007387 */ /* 0x0001e80000100800 */
[----:B0-----:R-:W3:Y:S04]  /*4e90*/  LDL.LU R225, [R1+0x4] ;  /* 0x0000040001e17983 */ /* 0x001ee80000300800 */
[----:B------:R0:W-:Y:S04]  /*4ea0*/  STL [R1+0x298], R224 ;  /* 0x000298e001007387 */ /* 0x0001e80000100800 */
[----:B0-----:R-:W3:Y:S01]  /*4eb0*/  LDL.LU R224, [R1] ;  /* 0x0000000001e07983 */ /* 0x001ee20000300800 */
[----:B------:R-:W-:-:S01]  /*4ec0*/  FADD R223, R124, R223 ;  /* 0x000000df7cdf7221 */ /* 0x000fc20000000000 */
[----:B------:R-:W-:Y:S01]  /*4ed0*/  FADD R222, R125, R222 ;  /* 0x000000de7dde7221 */ /* 0x000fe20000000000 */
[----:B------:R-:W-:-:S01]  /*4ee0*/  FADD R221, R126, R221 ;  /* 0x000000dd7edd7221 */ /* 0x000fc20000000000 */
[----:B------:R-:W-:Y:S01]  /*4ef0*/  FADD R220, R127, R220 ;  /* 0x000000dc7fdc7221 */ /* 0x000fe20000000000 */
[----:B------:R-:W-:-:S01]  /*4f00*/  FADD R219, R128, R219 ;  /* 0x000000db80db7221 */ /* 0x000fc20000000000 */
[----:B------:R-:W-:Y:S01]  /*4f10*/  STL [R1+0x29c], R223 ;  /* 0x00029cdf01007387 */ /* 0x000fe20000100800 */
        /* <DEDUP_REMOVED lines=33> */
[----:B------:R-:W-:-:S02]  /*5130*/  FADD R0, R154, R0 ;  /* 0x000000009a007221 */ /* 0x000fc40000000000 */
[----:B------:R-:W-:Y:S04]  /*5140*/  STL [R1+0x2c0], R22 ;  /* 0x0002c01601007387 */ /* 0x000fe80000100800 */
[----:B------:R-:W-:Y:S04]  /*5150*/  STL [R1+0x2c4], R21 ;  /* 0x0002c41501007387 */ /* 0x000fe80000100800 */
[----:B------:R-:W-:Y:S04]  /*5160*/  STL [R1+0x2c8], R20 ;  /* 0x0002c81401007387 */ /* 0x000fe80000100800 */
[----:B------:R-:W-:Y:S01]  /*5170*/  STL [R1+0x2cc], R19 ;  /* 0x0002cc1301007387 */ /* 0x000fe20000100800 */
[----:B----4-:R-:W-:-:S01]  /*5180*/  FADD R227, R158, R227 ;  /* 0x000000e39ee37221 */ /* 0x010fc20000000000 */
[----:B--2---:R-:W-:Y:S01]  /*5190*/  FADD R226, R157, R226 ;  /* 0x000000e29de27221 */ /* 0x004fe20000000000 */
[----:B---3--:R-:W-:-:S01]  /*51a0*/  FADD R225, R156, R225 ;  /* 0x000000e19ce17221 */ /* 0x008fc20000000000 */
[----:B------:R-:W-:-:S05]  /*51b0*/  FADD R224, R155, R224 ;  /* 0x000000e09be07221 */ /* 0x000fca0000000000 */
[----:B------:R-:W-:Y:S04]  /*51c0*/  STL [R1], R224 ;  /* 0x000000e001007387 */ /* 0x000fe80000100800 */
[----:B------:R0:W-:Y:S04]  /*51d0*/  STL [R1+0xc], R227 ;  /* 0x00000ce301007387 */ /* 0x0001e80000100800 */
[----:B------:R-:W-:Y:S04]  /*51e0*/  STL [R1+0x4], R225 ;  /* 0x000004e101007387 */ /* 0x000fe80000100800 */
[----:B0-----:R-:W2:Y:S04]  /*51f0*/  LDL.LU R227, [R1+0x10] ;  /* 0x0000100001e37983 */ /* 0x001ea80000300800 */
[----:B------:R0:W-:Y:S04]  /*5200*/  STL [R1+0x8], R226 ;  /* 0x000008e201007387 */ /* 0x0001e80000100800 */
[----:B0-----:R-:W3:Y:S04]  /*5210*/  LDL.LU R226, [R1+0x14] ;  /* 0x0000140001e27983 */ /* 0x001ee80000300800 */
[----:B------:R-:W4:Y:S04]  /*5220*/  LDL.LU R225, [R1+0x18] ;  /* 0x0000180001e17983 */ /* 0x000f280000300800 */
        /* <DEDUP_REMOVED lines=13> */
[----:B------:R-:W4:Y:S01]  /*5300*/  LDL.LU R19, [R1+0x50] ;  /* 0x0000500001137983 */ /* 0x000f220000300800 */
[----:B--2---:R-:W-:-:S05]  /*5310*/  FADD R227, R159, R227 ;  /* 0x000000e39fe37221 */ /* 0x004fca0000000000 */
[----:B------:R0:W-:Y:S01]  /*5320*/  STL [R1+0x10], R227 ;  /* 0x000010e301007387 */ /* 0x0001e20000100800 */
[----:B---3--:R-:W-:-:S01]  /*5330*/  FADD R226, R160, R226 ;  /* 0x000000e2a0e27221 */ /* 0x008fc20000000000 */
[----:B----4-:R-:W-:-:S04]  /*5340*/  FADD R225, R161, R225 ;  /* 0x000000e1a1e17221 */ /* 0x010fc80000000000 */
[----:B------:R2:W-:Y:S01]  /*5350*/  STL [R1+0x14], R226 ;  /* 0x000014e201007387 */ /* 0x0005e20000100800 */
[----:B------:R-:W-:-:S03]  /*5360*/  FADD R224, R162, R224 ;  /* 0x000000e0a2e07221 */ /* 0x000fc60000000000 */
        /* <DEDUP_REMOVED lines=24> */
[----:B0-----:R-:W4:Y:S01]  /*54f0*/  LDL.LU R227, [R1+0x54] ;  /* 0x0000540001e37983 */ /* 0x001f220000300800 */
[----:B------:R-:W-:-:S03]  /*5500*/  FADD R19, R175, R19 ;  /* 0x00000013af137221 */ /* 0x000fc60000000000 */
[----:B------:R0:W-:Y:S04]  /*5510*/  STL [R1+0x48], R21 ;  /* 0x0000481501007387 */ /* 0x0001e80000100800 */
[----:B--2---:R-:W2:Y:S04]  /*5520*/  LDL.LU R226, [R1+0x58] ;  /* 0x0000580001e27983 */ /* 0x004ea80000300800 */
[----:B------:R0:W-:Y:S04]  /*5530*/  STL [R1+0x4c], R20 ;  /* 0x00004c1401007387 */ /* 0x0001e80000100800 */
[----:B---3--:R-:W3:Y:S04]  /*5540*/  LDL.LU R225, [R1+0x5c] ;  /* 0x00005c0001e17983 */ /* 0x008ee80000300800 */
[----:B------:R0:W-:Y:S04]  /*5550*/  STL [R1+0x50], R19 ;  /* 0x0000501301007387 */ /* 0x0001e80000100800 */
[----:B----4-:R-:W4:Y:S04]  /*5560*/  LDL.LU R224, [R1+0x60] ;  /* 0x0000600001e07983 */ /* 0x010f280000300800 */
[----:B-1----:R-:W4:Y:S04]  /*5570*/  LDL.LU R223, [R1+0x64] ;  /* 0x0000640001df7983 */ /* 0x002f280000300800 */
        /* <DEDUP_REMOVED lines=9> */
[----:B0-----:R-:W4:Y:S04]  /*5610*/  LDL.LU R21, [R1+0x8c] ;  /* 0x00008c0001157983 */ /* 0x001f280000300800 */
[----:B------:R-:W4:Y:S04]  /*5620*/  LDL.LU R20, [R1+0x90] ;  /* 0x0000900001147983 */ /* 0x000f280000300800 */
[----:B------:R-:W4:Y:S01]  /*5630*/  LDL.LU R19, [R1+0x94] ;  /* 0x0000940001137983 */ /* 0x000f220000300800 */
[----:B------:R-:W-:-:S01]  /*5640*/  FADD R227, R176, R227 ;  /* 0x000000e3b0e37221 */ /* 0x000fc20000000000 */
[----:B--2---:R-:W-:-:S04]  /*5650*/  FADD R226, R177, R226 ;  /* 0x000000e2b1e27221 */ /* 0x004fc80000000000 */
[----:B------:R0:W-:Y:S01]  /*5660*/  STL [R1+0x54], R227 ;  /* 0x000054e301007387 */ /* 0x0001e20000100800 */
[----:B---3--:R-:W-:-:S03]  /*5670*/  FADD R225, R178, R225 ;  /* 0x000000e1b2e17221 */ /* 0x008fc60000000000 */
[----:B------:R1:W-:Y:S01]  /*5680*/  STL [R1+0x58], R226 ;  /* 0x000058e201007387 */ /* 0x0003e20000100800 */
[----:B----4-:R-:W-:-:S03]  /*5690*/  FADD R224, R179, R224 ;  /* 0x000000e0b3e07221 */ /* 0x010fc60000000000 */
        /* <DEDUP_REMOVED lines=27> */
[----:B-1----:R-:W4:Y:S04]  /*5850*/  LDL.LU R226, [R1+0x9c] ;  /* 0x00009c0001e27983 */ /* 0x002f280000300800 */
[----:B------:R1:W-:Y:S04]  /*5860*/  STL [R1+0x90], R20 ;  /* 0x0000901401007387 */ /* 0x0003e80000100800 */
[----:B--2---:R-:W2:Y:S04]  /*5870*/  LDL.LU R225, [R1+0xa0] ;  /* 0x0000a00001e17983 */ /* 0x004ea80000300800 */
[----:B------:R1:W-:Y:S04]  /*5880*/  STL [R1+0x94], R19 ;  /* 0x0000941301007387 */ /* 0x0003e80000100800 */
[----:B---3--:R-:W3:Y:S04]  /*5890*/  LDL.LU R224, [R1+0xa4] ;  /* 0x0000a40001e07983 */ /* 0x008ee80000300800 */
[----:B----4-:R-:W4:Y:S04]  /*58a0*/  LDL.LU R223, [R1+0xa8] ;  /* 0x0000a80001df7983 */ /* 0x010f280000300800 */
        /* <DEDUP_REMOVED lines=10> */
[----:B-1----:R-:W4:Y:S04]  /*5950*/  LDL.LU R20, [R1+0xd4] ;  /* 0x0000d40001147983 */ /* 0x002f280000300800 */
[----:B------:R-:W4:Y:S01]  /*5960*/  LDL.LU R19, [R1+0xd8] ;  /* 0x0000d80001137983 */ /* 0x000f220000300800 */
[----:B------:R-:W-:-:S01]  /*5970*/  FADD R227, R193, R227 ;  /* 0x000000e3c1e37221 */ /* 0x000fc20000000000 */
[----:B------:R-:W-:-:S04]  /*5980*/  FADD R226, R194, R226 ;  /* 0x000000e2c2e27221 */ /* 0x000fc80000000000 */
[----:B------:R0:W-:Y:S01]  /*5990*/  STL [R1+0x98], R227 ;  /* 0x000098e301007387 */ /* 0x0001e20000100800 */
[----:B--2---:R-:W-:-:S03]  /*59a0*/  FADD R225, R195, R225 ;  /* 0x000000e1c3e17221 */ /* 0x004fc60000000000 */
        /* <DEDUP_REMOVED lines=253> */
[----:B------:R-:W-:Y:S01]  /*6980*/  STL [R1+0x1ec], R227 ;  /* 0x0001ece301007387 */ /* 0x000fe20000100800 */
[----:B--2---:R-:W-:-:S03]  /*6990*/  FADD R225, R88, R225 ;  /* 0x000000e158e17221 */ /* 0x004fc60000000000 */
[----:B------:R-:W-:Y:S01]  /*69a0*/  STL [R1+0x1f0], R226 ;  /* 0x0001f0e201007387 */ /* 0x000fe20000100800 */
[----:B---3--:R-:W-:-:S03]  /*69b0*/  FADD R224, R89, R224 ;  /* 0x000000e059e07221 */ /* 0x008fc60000000000 */
[----:B------:R-:W-:Y:S01]  /*69c0*/  STL [R1+0x1f4], R225 ;  /* 0x0001f4e101007387 */ /* 0x000fe20000100800 */
[----:B----4-:R-:W-:-:S03]  /*69d0*/  FADD R223, R90, R223 ;  /* 0x000000df5adf7221 */ /* 0x010fc60000000000 */
[----:B------:R-:W-:Y:S01]  /*69e0*/  STL [R1+0x1f8], R224 ;  /* 0x0001f8e001007387 */ /* 0x000fe20000100800 */
[----:B------:R-:W-:-:S03]  /*69f0*/  FADD R222, R91, R222 ;  /* 0x000000de5bde7221 */ /* 0x000fc60000000000 */
        /* <DEDUP_REMOVED lines=19> */
[----:B------:R-:W-:-:S01]  /*6b30*/  FADD R20, R101, R20 ;  /* 0x0000001465147221 */ /* 0x000fc20000000000 */
[----:B------:R-:W-:-:S05]  /*6b40*/  FADD R19, R102, R19 ;  /* 0x0000001366137221 */ /* 0x000fca0000000000 */
        /* <DEDUP_REMOVED lines=22> */
[----:B---3--:R-:W-:-:S03]  /*6cb0*/  FADD R20, R104, R20 ;  /* 0x0000001468147221 */ /* 0x008fc60000000000 */
[----:B0-----:R0:W5:Y:S01]  /*6cc0*/  LDL.LU R19, [R1+0x2cc] ;  /* 0x0002cc0001137983 */ /* 0x0011620000300800 */
[----:B----4-:R-:W-:-:S03]  /*6cd0*/  FADD R21, R105, R21 ;  /* 0x0000001569157221 */ /* 0x010fc60000000000 */
[----:B------:R1:W-:Y:S01]  /*6ce0*/  STL [R1+0x234], R20 ;  /* 0x0002341401007387 */ /* 0x0003e20000100800 */
[----:B------:R-:W-:-:S01]  /*6cf0*/  FADD R22, R106, R22 ;  /* 0x000000166a167221 */ /* 0x000fc20000000000 */
[----:B------:R-:W-:Y:S02]  /*6d00*/  FADD R23, R107, R23 ;  /* 0x000000176b177221 */ /* 0x000fe40000000000 */
[----:B-1----:R0:W5:Y:S01]  /*6d10*/  LDL.LU R20, [R1+0x2c8] ;  /* 0x0002c80001147983 */ /* 0x0021620000300800 */
[----:B------:R-:W-:-:S03]  /*6d20*/  FADD R216, R108, R216 ;  /* 0x000000d86cd87221 */ /* 0x000fc60000000000 */
[----:B------:R1:W-:Y:S01]  /*6d30*/  STL [R1+0x238], R21 ;  /* 0x0002381501007387 */ /* 0x0003e20000100800 */
[----:B------:R-:W-:-:S01]  /*6d40*/  FADD R217, R109, R217 ;  /* 0x000000d96dd97221 */ /* 0x000fc20000000000 */
[----:B------:R-:W-:Y:S02]  /*6d50*/  FADD R218, R110, R218 ;  /* 0x000000da6eda7221 */ /* 0x000fe40000000000 */
[----:B-1----:R0:W5:Y:S04]  /*6d60*/  LDL.LU R21, [R1+0x2c4] ;  /* 0x0002c40001157983 */ /* 0x0021680000300800 */
[----:B------:R1:W-:Y:S01]  /*6d70*/  STL [R1+0x23c], R22 ;  /* 0x00023c1601007387 */ /* 0x0003e20000100800 */
[----:B------:R-:W-:-:S01]  /*6d80*/  FADD R219, R111, R219 ;  /* 0x000000db6fdb7221 */ /* 0x000fc20000000000 */
[----:B------:R-:W-:-:S02]  /*6d90*/  FADD R220, R112, R220 ;  /* 0x000000dc70dc7221 */ /* 0x000fc40000000000 */
[----:B-1----:R0:W5:Y:S04]  /*6da0*/  LDL.LU R22, [R1+0x2c0] ;  /* 0x0002c00001167983 */ /* 0x0021680000300800 */
[----:B------:R1:W-:Y:S01]  /*6db0*/  STL [R1+0x240], R23 ;  /* 0x0002401701007387 */ /* 0x0003e20000100800 */
[----:B------:R-:W-:-:S01]  /*6dc0*/  FADD R221, R113, R221 ;  /* 0x000000dd71dd7221 */ /* 0x000fc20000000000 */
[----:B------:R-:W-:Y:S02]  /*6dd0*/  FADD R222, R114, R222 ;  /* 0x000000de72de7221 */ /* 0x000fe40000000000 */
[----:B-1----:R0:W5:Y:S04]  /*6de0*/  LDL.LU R23, [R1+0x2bc] ;  /* 0x0002bc0001177983 */ /* 0x0021680000300800 */
[----:B------:R1:W-:Y:S01]  /*6df0*/  STL [R1+0x244], R216 ;  /* 0x000244d801007387 */ /* 0x0003e20000100800 */
[----:B------:R-:W-:-:S03]  /*6e00*/  FADD R223, R115, R223 ;  /* 0x000000df73df7221 */ /* 0x000fc60000000000 */
        /* <DEDUP_REMOVED lines=13> */
[----:B------:R1:W-:Y:S04]  /*6ee0*/  STL [R1+0x258], R221 ;  /* 0x000258dd01007387 */ /* 0x0003e80000100800 */
        /* <DEDUP_REMOVED lines=12> */
[----:B-1----:R0:W5:Y:S01]  /*6fb0*/  LDL.LU R227, [R1+0x28c] ;  /* 0x00028c0001e37983 */ /* 0x0021620000300800 */
[----:B------:R-:W-:-:S05]  /*6fc0*/  UMOV UR6, URZ ;  /* 0x0000003f00067c82 */ /* 0x000fca0008000000 */
.L_x_29:
[----:B------:R-:W-:Y:S05]  /*6fd0*/  @!P1 BRA `(.L_x_30) ;  /* 0x0000000000049947 */ /* 0x000fea0003800000 */
[----:B------:R-:W-:Y:S01]  /*6fe0*/  BPT.TRAP 0x1 ;  /* 0x000000040000795c */ /* 0x000fe20000300000 */
.L_x_30:
[----:B------:R4:W-:Y:S04]  /*6ff0*/  STL [R1+0x290], R2 ;  /* 0x0002900201007387 */ /* 0x0009e80000100800 */
[----:B----4-:R-:W4:Y:S04]  /*7000*/  LDL R2, [R1+0x274] ;  /* 0x0002740001027983 */ /* 0x010f280000100800 */
[----:B-----5:R0:W-:Y:S04]  /*7010*/  STL [R1+0x28c], R0 ;  /* 0x00028c0001007387 */ /* 0x0201e80000100800 */
[----:B0-----:R-:W3:Y:S01]  /*7020*/  LDL R0, [R1+0x278] ;  /* 0x0002780001007983 */ /* 0x001ee20000100800 */
[----:B--2---:R-:W-:Y:S01]  /*7030*/  IMAD.U32 R229, RZ, RZ, UR25 ;  /* 0x00000019ffe57e24 */ /* 0x004fe2000f8e00ff */
[----:B----4-:R-:W-:-:S02]  /*7040*/  ISETP.NE.AND P0, PT, R2, RZ, PT ;  /* 0x000000ff0200720c */ /* 0x010fc40003f05270 */
[----:B------:R0:W5:Y:S11]  /*7050*/  LDL.LU R2, [R1+0x290] ;  /* 0x0002900001027983 */ /* 0x0001760000300800 */
[----:B------:R-:W-:-:S05]  /*7060*/  @P0 LEA R229, R229, UR11, 0x3 ;  /* 0x0000000be5e50c11 */ /* 0x000fca000f8e18ff */
[----:B------:R-:W-:-:S05]  /*7070*/  @P0 VIADD R229, R229, 0x48 ;  /* 0x00000048e5e50836 */ /* 0x000fca0000000000 */
[----:B---3--:R-:W-:Y:S02]  /*7080*/  @P0 PRMT R229, R0, 0x654, R229 ;  /* 0x0000065400e50816 */ /* 0x008fe400000000e5 */
[----:B------:R0:W5:Y:S01]  /*7090*/  LDL.LU R0, [R1+0x28c] ;  /* 0x00028c0001007983 */ /* 0x0001620000300800 */
[----:B------:R-:W-:Y:S01]  /*70a0*/  UISETP.GT.U32.AND UP0, UPT, UR13, 0x1, UPT ;  /* 0x000000010d00788c */ /* 0x000fe2000bf04070 */
[----:B------:R0:W-:Y:S05]  /*70b0*/  @P0 SYNCS.ARRIVE.TRANS64.RED.A1T0 RZ, [R229+URZ], RZ ;  /* 0x000000ffe5ff09a7 */ /* 0x0001ea000810043f */
[----:B------:R-:W-:-:S13]  /*70c0*/  PLOP3.LUT P0, PT, PT, PT, UP0, 0x80, 0x0 ;  /* 0x000000000000781c */ /* 0x000fda0003f0f008 */
[----:B0-----:R-:W-:Y:S05]  /*70d0*/  @P0 BRA `(.L_x_31) ;  /* 0x0000000000040947 */ /* 0x001fea0003800000 */
[----:B------:R-:W-:Y:S01]  /*70e0*/  BPT.TRAP 0x1 ;  /* 0x000000040000795c */ /* 0x000fe20000300000 */
.L_x_31:
[----:B------:R-:W-:Y:S02]  /*70f0*/  UISETP.GT.AND UP2, UPT, UR24, 0x1, UPT ;  /* 0x000000011800788c */ /* 0x000fe4000bf44270 */
[----:B------:R-:W-:Y:S02]  /*7100*/  UIADD3 UR23, UR23, 0x1, URZ ;  /* 0x0000000117177890 */ /* 0x000fe4000fffe03f */
[----:B------:R-:W-:Y:S02]  /*7110*/  UIADD3 UR25, UR25, 0x1, URZ ;  /* 0x0000000119197890 */ /* 0x000fe4000fffe03f */
[----:B------:R-:W-:Y:S01]  /*7120*/  PLOP3.LUT P0, PT, PT, PT, UP2, 0x80, 0x0 ;  /* 0x000000000000781c */ /* 0x000fe20003f0f028 */
[----:B------:R-:W-:Y:S02]  /*7130*/  UISETP.NE.AND UP0, UPT, UR23, 0x9, UPT ;  /* 0x000000091700788c */ /* 0x000fe4000bf05270 */
[----:B------:R-:W-:Y:S02]  /*7140*/  UISETP.NE.AND UP1, UPT, UR25, 0x9, UPT ;  /* 0x000000091900788c */ /* 0x000fe4000bf25270 */
[----:B------:R-:W-:-:S02]  /*7150*/  USEL UR8, URZ, 0x1, UP0 ;  /* 0x000000013f087887 */ /* 0x000fc40008000000 */
[----:B------:R-:W-:Y:S02]  /*7160*/  UIADD3 UR24, UR24, -0x1, URZ ;  /* 0xffffffff18187890 */ /* 0x000fe4000fffe03f */
[----:B------:R-:W-:Y:S02]  /*7170*/  USEL UR23, UR23, URZ, UP0 ;  /* 0x0000003f17177287 */ /* 0x000fe40008000000 */
[----:B------:R-:W-:Y:S01]  /*7180*/  LOP3.LUT R228, R228, UR8, RZ, 0x3c, !PT ;  /* 0x00000008e4e47c12 */ /* 0x000fe2000f8e3cff */
[----:B------:R-:W-:Y:S01]  /*7190*/  USEL UR25, UR25, URZ, UP1 ;  /* 0x0000003f19197287 */ /* 0x000fe20008800000 */
[----:B------:R-:W-:Y:S01]  /*71a0*/  UMOV UR8, 0x1 ;  /* 0x0000000100087882 */ /* 0x000fe20000000000 */
[----:B------:R-:W-:Y:S10]  /*71b0*/  @P0 BRA `(.L_x_32) ;  /* 0xffffffd800480947 */ /* 0x000ff4000383ffff */
.L_x_24:
[----:B------:R-:W-:-:S04]  /*71c0*/  UISETP.NE.AND UP0, UPT, UR6, URZ, UPT ;  /* 0x0000003f0600728c */ /* 0x000fc8000bf05270 */
[----:B------:R-:W-:-:S06]  /*71d0*/  USEL UR6, URZ, 0x1, !UP0 ;  /* 0x000000013f067887 */ /* 0x000fcc000c000000 */
[----:B------:R-:W-:-:S13]  /*71e0*/  ISETP.NE.AND P0, PT, RZ, UR6, PT ;  /* 0x00000006ff007c0c */ /* 0x000fda000bf05270 */
[----:B------:R-:W-:Y:S05]  /*71f0*/  @!P0 BRA `(.L_x_33) ;  /* 0x0000002000e48947 */ /* 0x000fea0003800000 */
[----:B------:R-:W-:Y:S02]  /*7200*/  WARPGROUP.DEPBAR.LE gsb0, 0x0 ;  /* 0x00008000000079c5 */ /* 0x000fe40000010000 */
[----:B-----5:R-:W-:Y:S01]  /*7210*/  FADD R227, R120, R227 ;  /* 0x000000e378e37221 */ /* 0x020fe20000000000 */
[----:B------:R-:W-:-:S04]  /*7220*/  FADD R226, R121, R226 ;  /* 0x000000e279e27221 */ /* 0x000fc80000000000 */
[----:B------:R2:W-:Y:S04]  /*7230*/  STL [R1+0x28c], R227 ;  /* 0x00028ce301007387 */ /* 0x0005e80000100800 */
[----:B--2---:R-:W2:Y:S04]  /*7240*/  LDL.LU R227, [R1+0x4] ;  /* 0x0000040001e37983 */ /* 0x004ea80000300800 */
[----:B------:R4:W-:Y:S04]  /*7250*/  STL [R1+0x290], R226 ;  /* 0x000290e201007387 */ /* 0x0009e80000100800 */
[----:B----4-:R-:W4:Y:S01]  /*7260*/  LDL.LU R226, [R1] ;  /* 0x0000000001e27983 */ /* 0x010f220000300800 */
[----:B------:R-:W-:Y:S01]  /*7270*/  FADD R225, R122, R225 ;  /* 0x000000e17ae17221 */ /* 0x000fe20000000000 */
[----:B------:R-:W-:Y:S01]  /*7280*/  FADD R224, R123, R224 ;  /* 0x000000e07be07221 */ /* 0x000fe20000000000 */
[----:B------:R-:W-:Y:S01]  /*7290*/  FADD R223, R124, R223 ;  /* 0x000000df7cdf7221 */ /* 0x000fe20000000000 */
[----:B------:R-:W-:Y:S01]  /*72a0*/  FADD R222, R125, R222 ;  /* 0x000000de7dde7221 */ /* 0x000fe20000000000 */
[----:B------:R-:W-:Y:S01]  /*72b0*/  FADD R221, R126, R221 ;  /* 0x000000dd7edd7221 */ /* 0x000fe20000000000 */
[----:B------:R-:W-:Y:S01]  /*72c0*/  STL [R1+0x294], R225 ;  /* 0x000294e101007387 */ /* 0x000fe20000100800 */
        /* <DEDUP_REMOVED lines=36> */
[----:B------:R-:W-:-:S03]  /*7510*/  FADD R0, R154, R0 ;  /* 0x000000009a007221 */ /* 0x000fc60000000000 */
[----:B------:R-:W-:Y:S04]  /*7520*/  STL [R1+0x2bc], R23 ;  /* 0x0002bc1701007387 */ /* 0x000fe80000100800 */
        /* <DEDUP_REMOVED lines=17> */
[----:B------:R0:W-:Y:S04]  /*7640*/  STL [R1+0x304], R5 ;  /* 0x0003040501007387 */ /* 0x0001e80000100800 */
[----:B0-----:R-:W3:Y:S04]  /*7650*/  LDL.LU R5, [R1+0x8] ;  /* 0x0000080001057983 */ /* 0x001ee80000300800 */
[----:B------:R-:W3:Y:S01]  /*7660*/  LDL.LU R6, [R1+0xc] ;  /* 0x00000c0001067983 */ /* 0x000ee20000300800 */
[----:B--2---:R-:W-:Y:S01]  /*7670*/  FADD R227, R156, R227 ;  /* 0x000000e39ce37221 */ /* 0x004fe20000000000 */
[----:B----4-:R-:W-:-:S05]  /*7680*/  FADD R226, R155, R226 ;  /* 0x000000e29be27221 */ /* 0x010fca0000000000 */
[----:B------:R0:W-:Y:S04]  /*7690*/  STL [R1], R226 ;  /* 0x000000e201007387 */ /* 0x0001e80000100800 */
[----:B------:R-:W2:Y:S04]  /*76a0*/  LDL.LU R7, [R1+0x10] ;  /* 0x0000100001077983 */ /* 0x000ea80000300800 */
[----:B------:R4:W-:Y:S04]  /*76b0*/  STL [R1+0x4], R227 ;  /* 0x000004e301007387 */ /* 0x0009e80000100800 */
[----:B------:R-:W2:Y:S04]  /*76c0*/  LDL.LU R8, [R1+0x14] ;  /* 0x0000140001087983 */ /* 0x000ea80000300800 */
        /* <DEDUP_REMOVED lines=25> */
[----:B0-----:R-:W2:Y:S04]  /*7860*/  LDL.LU R226, [R1+0x7c] ;  /* 0x00007c0001e27983 */ /* 0x001ea80000300800 */
[----:B----4-:R-:W4:Y:S01]  /*7870*/  LDL.LU R227, [R1+0x80] ;  /* 0x0000800001e37983 */ /* 0x010f220000300800 */
[----:B---3--:R-:W-:Y:S01]  /*7880*/  FADD R5, R157, R5 ;  /* 0x000000059d057221 */ /* 0x008fe20000000000 */
[----:B------:R-:W-:-:S04]  /*7890*/  FADD R6, R158, R6 ;  /* 0x000000069e067221 */ /* 0x000fc80000000000 */
[----:B------:R0:W-:Y:S04]  /*78a0*/  STL [R1+0x8], R5 ;  /* 0x0000080501007387 */ /* 0x0001e80000100800 */
[----:B------:R3:W-:Y:S01]  /*78b0*/  STL [R1+0xc], R6 ;  /* 0x00000c0601007387 */ /* 0x0007e20000100800 */
[----:B--2---:R-:W-:Y:S01]  /*78c0*/  FADD R7, R159, R7 ;  /* 0x000000079f077221 */ /* 0x004fe20000000000 */
[----:B------:R-:W-:-:S04]  /*78d0*/  FADD R8, R160, R8 ;  /* 0x00000008a0087221 */ /* 0x000fc80000000000 */
        /* <DEDUP_REMOVED lines=52> */
[----:B0-----:R-:W2:Y:S01]  /*7c20*/  LDL.LU R5, [R1+0x84] ;  /* 0x0000840001057983 */ /* 0x001ea20000300800 */
[----:B----4-:R-:W-:-:S03]  /*7c30*/  FADD R227, R187, R227 ;  /* 0x000000e3bbe37221 */ /* 0x010fc60000000000 */
[----:B------:R0:W-:Y:S04]  /*7c40*/  STL [R1+0x78], R225 ;  /* 0x000078e101007387 */ /* 0x0001e80000100800 */
[----:B---3--:R-:W3:Y:S04]  /*7c50*/  LDL.LU R6, [R1+0x88] ;  /* 0x0000880001067983 */ /* 0x008ee80000300800 */
[----:B------:R4:W-:Y:S04]  /*7c60*/  STL [R1+0x7c], R226 ;  /* 0x00007ce201007387 */ /* 0x0009e80000100800 */
[----:B--2---:R-:W2:Y:S04]  /*7c70*/  LDL.LU R7, [R1+0x8c] ;  /* 0x00008c0001077983 */ /* 0x004ea80000300800 */
[----:B------:R4:W-:Y:S04]  /*7c80*/  STL [R1+0x80], R227 ;  /* 0x000080e301007387 */ /* 0x0009e80000100800 */
[----:B-1----:R-:W2:Y:S04]  /*7c90*/  LDL.LU R8, [R1+0x90] ;  /* 0x0000900001087983 */ /* 0x002ea80000300800 */
        /* <DEDUP_REMOVED lines=25> */
[----:B----4-:R-:W4:Y:S04]  /*7e30*/  LDL.LU R226, [R1+0xf8] ;  /* 0x0000f80001e27983 */ /* 0x010f280000300800 */
[----:B------:R-:W4:Y:S01]  /*7e40*/  LDL.LU R227, [R1+0xfc] ;  /* 0x0000fc0001e37983 */ /* 0x000f220000300800 */
[----:B------:R-:W-:Y:S01]  /*7e50*/  FADD R5, R188, R5 ;  /* 0x00000005bc057221 */ /* 0x000fe20000000000 */
[----:B---3--:R-:W-:-:S04]  /*7e60*/  FADD R6, R189, R6 ;  /* 0x00000006bd067221 */ /* 0x008fc80000000000 */
[----:B------:R0:W-:Y:S01]  /*7e70*/  STL [R1+0x84], R5 ;  /* 0x0000840501007387 */ /* 0x0001e20000100800 */
[----:B--2---:R-:W-:-:S03]  /*7e80*/  FADD R7, R190, R7 ;  /* 0x00000007be077221 */ /* 0x004fc60000000000 */
        /* <DEDUP_REMOVED lines=53> */
[----:B----4-:R-:W-:-:S03]  /*81e0*/  FADD R226, R25, R226 ;  /* 0x000000e219e27221 */ /* 0x010fc60000000000 */
        /* <DEDUP_REMOVED lines=8> */
[----:B------:R-:W3:Y:S04]  /*8270*/  LDL.LU R9, [R1+0x110] ;  /* 0x0001100001097983 */ /* 0x000ee80000300800 */
        /* <DEDUP_REMOVED lines=23> */
[----:B0-----:R-:W3:Y:S04]  /*83f0*/  LDL.LU R225, [R1+0x170] ;  /* 0x0001700001e17983 */ /* 0x001ee80000300800 */
[----:B-1----:R-:W3:Y:S04]  /*8400*/  LDL.LU R226, [R1+0x174] ;  /* 0x0001740001e27983 */ /* 0x002ee80000300800 */
[----:B------:R-:W3:Y:S01]  /*8410*/  LDL.LU R227, [R1+0x178] ;  /* 0x0001780001e37983 */ /* 0x000ee20000300800 */
[----:B----4-:R-:W-:Y:S01]  /*8420*/  FADD R5, R27, R5 ;  /* 0x000000051b057221 */ /* 0x010fe20000000000 */
[----:B------:R-:W-:-:S04]  /*8430*/  FADD R6, R28, R6 ;  /* 0x000000061c067221 */ /* 0x000fc80000000000 */
[----:B------:R0:W-:Y:S01]  /*8440*/  STL [R1+0x100], R5 ;  /* 0x0001000501007387 */ /* 0x0001e20000100800 */
[----:B--2---:R-:W-:-:S03]  /*8450*/  FADD R7, R29, R7 ;  /* 0x000000071d077221 */ /* 0x004fc60000000000 */
[----:B------:R1:W-:Y:S01]  /*8460*/  STL [R1+0x104], R6 ;  /* 0x0001040601007387 */ /* 0x0003e20000100800 */
[----:B---3--:R-:W-:-:S03]  /*8470*/  FADD R8, R30, R8 ;  /* 0x000000081e087221 */ /* 0x008fc60000000000 */
        /* <DEDUP_REMOVED lines=87> */
[----:B------:R-:W-:Y:S01]  /*89f0*/  FADD R5, R58, R5 ;  /* 0x000000053a057221 */ /* 0x000fe20000000000 */
        /* <DEDUP_REMOVED lines=92> */
[----:B------:R-:W-:-:S05]  /*8fc0*/  FADD R5, R89, R5 ;  /* 0x0000000559057221 */ /* 0x000fca0000000000 */
[----:B------:R0:W-:Y:S01]  /*8fd0*/  STL [R1+0x1f8], R5 ;  /* 0x0001f80501007387 */ /* 0x0001e20000100800 */
[----:B------:R-:W-:-:S03]  /*8fe0*/  FADD R6, R90, R6 ;  /* 0x000000065a067221 */ /* 0x000fc60000000000 */
[----:B0-----:R0:W5:Y:S01]  /*8ff0*/  LDL.LU R5, [R1+0x304] ;  /* 0x0003040001057983 */ /* 0x0011620000300800 */
[----:B--2---:R-:W-:-:S03]  /*9000*/  FADD R7, R91, R7 ;  /* 0x000000075b077221 */ /* 0x004fc60000000000 */
[----:B------:R1:W-:Y:S01]  /*9010*/  STL [R1+0x1fc], R6 ;  /* 0x0001fc0601007387 */ /* 0x0003e20000100800 */
[----:B---3--:R-:W-:Y:S01]  /*9020*/  FADD R8, R92, R8 ;  /* 0x000000085c087221 */ /* 0x008fe20000000000 */
[----:B----4-:R-:W-:Y:S02]  /*9030*/  FADD R9, R93, R9 ;  /* 0x000000095d097221 */ /* 0x010fe40000000000 */
[----:B-1----:R0:W5:Y:S01]  /*9040*/  LDL.LU R6, [R1+0x300] ;  /* 0x0003000001067983 */ /* 0x0021620000300800 */
[----:B------:R-:W-:-:S03]  /*9050*/  FADD R10, R94, R10 ;  /* 0x0000000a5e0a7221 */ /* 0x000fc60000000000 */
[----:B------:R1:W-:Y:S01]  /*9060*/  STL [R1+0x200], R7 ;  /* 0x0002000701007387 */ /* 0x0003e20000100800 */
[----:B------:R-:W-:-:S03]  /*9070*/  FADD R11, R95, R11 ;  /* 0x0000000b5f0b7221 */ /* 0x000fc60000000000 */
[----:B-1----:R0:W5:Y:S01]  /*9080*/  LDL.LU R7, [R1+0x2fc] ;  /* 0x0002fc0001077983 */ /* 0x0021620000300800 */
[----:B------:R-:W-:-:S03]  /*9090*/  FADD R12, R96, R12 ;  /* 0x0000000c600c7221 */ /* 0x000fc60000000000 */
[----:B------:R1:W-:Y:S01]  /*90a0*/  STL [R1+0x204], R8 ;  /* 0x0002040801007387 */ /* 0x0003e20000100800 */
[----:B------:R-:W-:Y:S01]  /*90b0*/  FADD R13, R97, R13 ;  /* 0x0000000d610d7221 */ /* 0x000fe20000000000 */
[----:B------:R-:W-:Y:S02]  /*90c0*/  FADD R14, R98, R14 ;  /* 0x0000000e620e7221 */ /* 0x000fe40000000000 */
[----:B-1----:R0:W5:Y:S04]  /*90d0*/  LDL.LU R8, [R1+0x2f8] ;  /* 0x0002f80001087983 */ /* 0x0021680000300800 */
[----:B------:R1:W-:Y:S01]  /*90e0*/  STL [R1+0x208], R9 ;  /* 0x0002080901007387 */ /* 0x0003e20000100800 */
[----:B------:R-:W-:Y:S01]  /*90f0*/  FADD R15, R99, R15 ;  /* 0x0000000f630f7221 */ /* 0x000fe20000000000 */
[----:B------:R-:W-:-:S02]  /*9100*/  FADD R16, R100, R16 ;  /* 0x0000001064107221 */ /* 0x000fc40000000000 */
        /* <DEDUP_REMOVED lines=71> */
[----:B-1----:R0:W5:Y:S02]  /*9580*/  LDL.LU R227, [R1+0x28c] ;  /* 0x00028c0001e37983 */ /* 0x0021640000300800 */
.L_x_33:
[----:B------:R-:W-:Y:S02]  /*9590*/  WARPGROUP.DEPBAR.LE gsb0, 0x0 ;  /* 0x00008000000079c5 */ /* 0x000fe40000010000 */
[----:B------:R-:W2:Y:S02]  /*95a0*/  LDC R24, c[0x0][0x28c] ;  /* 0x0000a300ff187b82 */ /* 0x000ea40000000800 */
[----:B--2---:R-:W-:-:S13]  /*95b0*/  ISETP.GE.AND P0, PT, R24, 0x1, PT ;  /* 0x000000011800780c */ /* 0x004fda0003f06270 */
[----:B------:R-:W-:Y:S05]  /*95c0*/  @!P0 BRA `(.L_x_34) ;  /* 0x0000000000748947 */ /* 0x000fea0003800000 */
[----:B------:R-:W-:-:S06]  /*95d0*/  UISETP.NE.AND UP0, UPT, UR22, 0x3, UPT ;  /* 0x000000031600788c */ /* 0x000fcc000bf05270 */
[----:B------:R-:W-:-:S13]  /*95e0*/  PLOP3.LUT P0, PT, PT, PT, UP0, 0x80, 0x0 ;  /* 0x000000000000781c */ /* 0x000fda0003f0f008 */
[----:B------:R-:W-:Y:S05]  /*95f0*/  @!P0 BRA `(.L_x_35) ;  /* 0x0000000000048947 */ /* 0x000fea0003800000 */
[----:B------:R-:W-:Y:S01]  /*9600*/  BPT.TRAP 0x1 ;  /* 0x000000040000795c */ /* 0x000fe20000300000 */
.L_x_35:
[----:B-----5:R2:W-:Y:S04]  /*9610*/  STL [R1+0x28c], R0 ;  /* 0x00028c0001007387 */ /* 0x0205e80000100800 */
[----:B--2---:R-:W2:Y:S01]  /*9620*/  LDL R0, [R1+0x274] ;  /* 0x0002740001007983 */ /* 0x004ea20000100800 */
[----:B------:R-:W-:Y:S01]  /*9630*/  BSSY B0, `(.L_x_36) ;  /* 0x0000012000007945 */ /* 0x000fe20003800000 */
[----:B--2---:R-:W-:Y:S02]  /*9640*/  ISETP.NE.AND P0, PT, R0, RZ, PT ;  /* 0x000000ff0000720c */ /* 0x004fe40003f05270 */
[----:B------:R2:W5:Y:S11]  /*9650*/  LDL.LU R0, [R1+0x28c] ;  /* 0x00028c0001007983 */ /* 0x0005760000300800 */
[----:B--2---:R-:W-:Y:S05]  /*9660*/  @!P0 BRA `(.L_x_37) ;  /* 0x0000000000388947 */ /* 0x004fea0003800000 */
[----:B-----5:R2:W-:Y:S04]  /*9670*/  STL [R1+0x28c], R0 ;  /* 0x00028c0001007387 */ /* 0x0205e80000100800 */
[----:B--2---:R-:W2:Y:S01]  /*9680*/  LDL R0, [R1+0x278] ;  /* 0x0002780001007983 */ /* 0x004ea20000100800 */
[----:B------:R-:W-:-:S04]  /*9690*/  UISETP.LT.AND UP0, UPT, UR9, 0x1, UPT ;  /* 0x000000010900788c */ /* 0x000fc8000bf01270 */
[----:B------:R-:W-:-:S04]  /*96a0*/  USEL UR8, UR9, 0x1, UP0 ;  /* 0x0000000109087887 */ /* 0x000fc80008000000 */
[----:B------:R-:W-:-:S04]  /*96b0*/  UIADD3 UR8, UR5, UR9, -UR8 ;  /* 0x0000000905087290 */ /* 0x000fc8000fffe808 */
[----:B------:R-:W-:-:S04]  /*96c0*/  UIMAD.WIDE.U32 UR6, UR8, 0x38e38e39, URZ ;  /* 0x38e38e39080678a5 */ /* 0x000fc8000f8e003f */
[----:B------:R-:W-:-:S04]  /*96d0*/  USHF.R.U32.HI UR6, URZ, 0x1, UR7 ;  /* 0x000000013f067899 */ /* 0x000fc80008011607 */
[----:B------:R-:W-:-:S04]  /*96e0*/  UIMAD UR8, UR6, -0x9, UR8 ;  /* 0xfffffff7060878a4 */ /* 0x000fc8000f8e0208 */
[----:B------:R-:W-:-:S04]  /*96f0*/  ULEA UR8, UR8, UR11, 0x3 ;  /* 0x0000000b08087291 */ /* 0x000fc8000f8e183f */
[----:B------:R-:W-:-:S06]  /*9700*/  UIADD3 UR8, UR8, 0x48, URZ ;  /* 0x0000004808087890 */ /* 0x000fcc000fffe03f */
[----:B------:R-:W-:-:S05]  /*9710*/  IMAD.U32 R24, RZ, RZ, UR8 ;  /* 0x00000008ff187e24 */ /* 0x000fca000f8e00ff */
[----:B--2---:R-:W-:Y:S02]  /*9720*/  PRMT R24, R0, 0x654, R24 ;  /* 0x0000065400187816 */ /* 0x004fe40000000018 */
[----:B------:R2:W5:Y:S02]  /*9730*/  LDL.LU R0, [R1+0x28c] ;  /* 0x00028c0001007983 */ /* 0x0005640000300800 */
[----:B------:R2:W-:Y:S03]  /*9740*/  SYNCS.ARRIVE.TRANS64.RED.A1T0 RZ, [R24+URZ], RZ ;  /* 0x000000ff18ff79a7 */ /* 0x0005e6000810043f */
.L_x_37:
[----:B------:R-:W-:Y:S05]  /*9750*/  BSYNC B0 ;  /* 0x0000000000007941 */ /* 0x000fea0003800000 */
.L_x_36:
[----:B------:R-:W-:-:S06]  /*9760*/  UISETP.GT.U32.AND UP0, UPT, UR13, 0x1, UPT ;  /* 0x000000010d00788c */ /* 0x000fcc000bf04070 */
[----:B------:R-:W-:-:S13]  /*9770*/  PLOP3.LUT P0, PT, PT, PT, UP0, 0x80, 0x0 ;  /* 0x000000000000781c */ /* 0x000fda0003f0f008 */
[----:B------:R-:W-:Y:S05]  /*9780*/  @P0 BRA `(.L_x_34) ;  /* 0x0000000000040947 */ /* 0x000fea0003800000 */
[----:B------:R-:W-:Y:S01]  /*9790*/  BPT.TRAP 0x1 ;  /* 0x000000040000795c */ /* 0x000fe20000300000 */
.L_x_34:
[----:B-----5:R4:W-:Y:S01]  /*97a0*/  STL [R1+0x290], R2 ;  /* 0x0002900201007387 */ /* 0x0209e20000100800 */
[----:B------:R-:W0:Y:S01]  /*97b0*/  LDC R28, c[0x0][0x288] ;  /* 0x0000a200ff1c7b82 */ /* 0x000e220000000800 */
[----:B------:R-:W-:Y:S02]  /*97c0*/  UIADD3 UR8, UR9, UR5, URZ ;  /* 0x0000000509087290 */ /* 0x000fe4000fffe03f */
[----:B------:R1:W-:Y:S01]  /*97d0*/  STL [R1+0x28c], R0 ;  /* 0x00028c0001007387 */ /* 0x0003e20000100800 */
[----:B------:R-:W-:Y:S01]  /*97e0*/  USHF.R.S32.HI UR11, URZ, 0x1f, UR10 ;  /* 0x0000001f3f0b7899 */ /* 0x000fe2000801140a */
[----:B------:R-:W-:Y:S01]  /*97f0*/  ULDC UR18, c[0x0][0x284] ;  /* 0x0000a10000127ab9 */ /* 0x000fe20000000800 */
[----:B------:R-:W-:Y:S01]  /*9800*/  ULDC.64 UR16, c[0x0][0x5d0] ;  /* 0x0001740000107ab9 */ /* 0x000fe20000000a00 */
[----:B----4-:R-:W2:Y:S01]  /*9810*/  S2R R2, SR_TID.X ;  /* 0x0000000000027919 */ /* 0x010ea20000002100 */
[----:B-1----:R-:W4:Y:S01]  /*9820*/  LDL.LU R0, [R1+0x288] ;  /* 0x0002880001007983 */ /* 0x002f220000300800 */
[----:B------:R-:W-:Y:S01]  /*9830*/  IMAD.MOV.U32 R37, RZ, RZ, RZ ;  /* 0x000000ffff257224 */ /* 0x000fe200078e00ff */
[----:B------:R-:W-:Y:S01]  /*9840*/  UISETP.GE.U32.AND UP1, UPT, UR9, 0x9, UPT ;  /* 0x000000090900788c */ /* 0x000fe2000bf26070 */
[----:B--2---:R-:W-:-:S02]  /*9850*/  SHF.R.U32.HI R24, RZ, 0x2, R2 ;  /* 0x00000002ff187819 */ /* 0x004fc40000011602 */
[----:B------:R-:W-:Y:S02]  /*9860*/  SHF.R.U32.HI R27, RZ, 0x7, R2 ;  /* 0x00000007ff1b7819 */ /* 0x000fe40000011602 */
[----:B------:R-:W-:Y:S02]  /*9870*/  LOP3.LUT R26, R2, 0x60, RZ, 0xc0, !PT ;  /* 0x00000060021a7812 */ /* 0x000fe400078ec0ff */
[----:B------:R-:W-:Y:S02]  /*9880*/  LOP3.LUT R25, R24, 0x7, RZ, 0xc0, !PT ;  /* 0x0000000718197812 */ /* 0x000fe400078ec0ff */
[----:B------:R-:W-:Y:S02]  /*9890*/  LOP3.LUT R24, R27, 0x1, RZ, 0xc0, !PT ;  /* 0x000000011b187812 */ /* 0x000fe400078ec0ff */
[----:B------:R-:W-:-:S03]  /*98a0*/  SHF.R.U32.HI R26, RZ, 0x1, R26 ;  /* 0x00000001ff1a7819 */ /* 0x000fc6000001161a */
[----:B------:R-:W-:Y:S01]  /*98b0*/  IMAD.SHL.U32 R30, R24, 0x40, RZ ;  /* 0x00000040181e7824 */ /* 0x000fe200078e00ff */
[----:B------:R-:W-:-:S04]  /*98c0*/  IADD3 R27, RZ, -R26, -R25 ;  /* 0x8000001aff1b7210 */ /* 0x000fc80007ffe819 */
[----:B------:R-:W-:Y:S01]  /*98d0*/  LOP3.LUT R25, R30, 0x40, R25, 0xe2, !PT ;  /* 0x000000401e197812 */ /* 0x000fe200078ee219 */
[----:B------:R-:W-:Y:S02]  /*98e0*/  IMAD R27, R24, -0x40, R27 ;  /* 0xffffffc0181b7824 */ /* 0x000fe400078e021b */
[----:B----4-:R-:W-:Y:S02]  /*98f0*/  IMAD R41, R0, 0xc0, RZ ;  /* 0x000000c000297824 */ /* 0x010fe400078e02ff */
[----:B------:R-:W2:Y:S01]  /*9900*/  LDL.LU R0, [R1+0x284] ;  /* 0x0002840001007983 */ /* 0x000ea20000300800 */
[C---:B------:R-:W-:Y:S01]  /*9910*/  LOP3.LUT R24, R2.reuse, 0x3, RZ, 0xc0, !PT ;  /* 0x0000000302187812 */ /* 0x040fe200078ec0ff */
[----:B------:R-:W-:Y:S01]  /*9920*/  IMAD.SHL.U32 R34, R2, 0x2, RZ ;  /* 0x0000000202227824 */ /* 0x000fe200078e00ff */
[----:B------:R-:W-:Y:S01]  /*9930*/  LOP3.LUT R36, R25, R26, RZ, 0xfc, !PT ;  /* 0x0000001a19247212 */ /* 0x000fe200078efcff */
[----:B------:R1:W5:Y:S01]  /*9940*/  LDL.LU R2, [R1+0x290] ;  /* 0x0002900001027983 */ /* 0x0003620000300800 */
[----:B------:R-:W-:Y:S01]  /*9950*/  UISETP.GT.U32.AND UP0, UPT, UR8, 0x8, UPT ;  /* 0x000000080800788c */ /* 0x000fe2000bf04070 */
[----:B0-----:R-:W-:Y:S01]  /*9960*/  IMAD R26, R24, -0x2, R28 ;  /* 0xfffffffe181a7824 */ /* 0x001fe200078e021c */
[----:B------:R-:W-:-:S02]  /*9970*/  ISETP.GE.AND P0, PT, R41, R28, PT ;  /* 0x0000001c2900720c */ /* 0x000fc40003f06270 */
[----:B------:R-:W-:Y:S01]  /*9980*/  LOP3.LUT R34, R41, 0x6, R34, 0xf8, !PT ;  /* 0x0000000629227812 */ /* 0x000fe200078ef822 */
[----:B------:R-:W-:Y:S02]  /*9990*/  UISETP.LT.U32.AND UP0, UPT, UR9, 0x9, UP0 ;  /* 0x000000090900788c */ /* 0x000fe40008701070 */
[----:B------:R-:W-:Y:S01]  /*99a0*/  UIMAD.WIDE.U32 UR6, UR8, 0x38e38e39, URZ ;  /* 0x38e38e39080678a5 */ /* 0x000fe2000f8e003f */
[----:B------:R-:W-:Y:S01]  /*99b0*/  SHF.R.S32.HI R35, RZ, 0x1f, R34 ;  /* 0x0000001fff237819 */ /* 0x000fe20000011422 */
[----:B------:R-:W-:Y:S01]  /*99c0*/  UIMAD UR5, UR11, UR16, URZ ;  /* 0x000000100b0572a4 */ /* 0x000fe2000f8e023f */
[C---:B--2---:R-:W-:Y:S02]  /*99d0*/  IMAD R24, R0.reuse, 0xc0, RZ ;  /* 0x000000c000187824 */ /* 0x044fe400078e02ff */
[----:B------:R-:W-:Y:S02]  /*99e0*/  IMAD.WIDE R36, R0, 0xc0, R36 ;  /* 0x000000c000247825 */ /* 0x000fe400078e0224 */
[----:B------:R1:W5:Y:S01]  /*99f0*/  LDL.LU R0, [R1+0x28c] ;  /* 0x00028c0001007983 */ /* 0x0003620000300800 */
[----:B------:R-:W-:Y:S01]  /*9a00*/  ISETP.GE.OR P0, PT, R24, UR18, P0 ;  /* 0x0000001218007c0c */ /* 0x000fe20008706670 */
[----:B------:R-:W-:Y:S01]  /*9a10*/  IMAD.U32 R31, RZ, RZ, UR16 ;  /* 0x00000010ff1f7e24 */ /* 0x000fe2000f8e00ff */
[----:B------:R-:W-:-:S02]  /*9a20*/  USEL UR12, URZ, 0x1, !UP0 ;  /* 0x000000013f0c7887 */ /* 0x000fc4000c000000 */
[----:B------:R-:W-:Y:S02]  /*9a30*/  USHF.R.U32.HI UR6, URZ, 0x1, UR7 ;  /* 0x000000013f067899 */ /* 0x000fe40008011607 */
[----:B------:R-:W-:Y:S02]  /*9a40*/  UIMAD UR7, UR10, UR17, UR5 ;  /* 0x000000110a0772a4 */ /* 0x000fe4000f8e0205 */
[----:B------:R-:W-:Y:S01]  /*9a50*/  IMAD.WIDE.U32 R30, R31, UR10, R34 ;  /* 0x0000000a1f1e7c25 */ /* 0x000fe2000f8e0022 */
[----:B------:R-:W-:Y:S01]  /*9a60*/  ULOP3.LUT UR4, UR4, UR12, URZ, 0x3c, !UPT ;  /* 0x0000000c04047292 */ /* 0x000fe2000f8e3c3f */
[----:B------:R-:W-:Y:S01]  /*9a70*/  IADD3 R40, -R24, UR18, R27 ;  /* 0x0000001218287c10 */ /* 0x000fe2000fffe11b */
[----:B------:R-:W-:Y:S02]  /*9a80*/  UIMAD UR5, UR6, -0x9, UR8 ;  /* 0xfffffff7060578a4 */ /* 0x000fe4000f8e0208 */
[----:B------:R-:W-:Y:S01]  /*9a90*/  @UP1 ULOP3.LUT UR4, UR4, 0x1, UR6, 0x78, !UPT ;  /* 0x0000000104041892 */ /* 0x000fe2000f8e7806 */
[----:B------:R-:W-:-:S02]  /*9aa0*/  VIADD R31, R31, UR7 ;  /* 0x000000071f1f7c36 */ /* 0x000fc40008000000 */
[----:B------:R-:W-:Y:S02]  /*9ab0*/  IMAD.IADD R41, R26, 0x1, -R41 ;  /* 0x000000011a297824 */ /* 0x000fe400078e0a29 */
[----:B------:R-:W-:Y:S01]  /*9ac0*/  IMAD.MOV.U32 R42, RZ, RZ, -0x1 ;  /* 0xffffffffff2a7424 */ /* 0x000fe200078e00ff */
[----:B-1----:R-:W-:Y:S06]  /*9ad0*/  @P0 BRA `(.L_x_38) ;  /* 0x000000e000f40947 */ /* 0x002fec0003800000 */
[----:B------:R-:W0:Y:S01]  /*9ae0*/  LDC.64 R24, c[0x0][0x5c8] ;  /* 0x00017200ff187b82 */ /* 0x000e220000000a00 */
[----:B------:R-:W-:Y:S01]  /*9af0*/  ULDC.64 UR6, c[0x0][0x5c0] ;  /* 0x0001700000067ab9 */ /* 0x000fe20000000a00 */
[----:B------:R-:W-:Y:S01]  /*9b00*/  BSSY B0, `(.L_x_38) ;  /* 0x0000e3a000007945 */ /* 0x000fe20003800000 */
[-C--:B0-----:R-:W-:Y:S02]  /*9b10*/  IMAD R26, R37, R24.reuse, RZ ;  /* 0x00000018251a7224 */ /* 0x081fe400078e02ff */
[----:B------:R-:W-:-:S04]  /*9b20*/  IMAD.WIDE.U32 R30, R36, R24, R30 ;  /* 0x00000018241e7225 */ /* 0x000fc800078e001e */
[----:B------:R-:W-:Y:S01]  /*9b30*/  IMAD R27, R36, R25, R26 ;  /* 0x00000019241b7224 */ /* 0x000fe200078e021a */
[----:B------:R-:W-:Y:S01]  /*9b40*/  IADD3 R32, P5, R30, UR6, RZ ;  /* 0x000000061e207c10 */ /* 0x000fe2000ffbe0ff */
[C---:B------:R-:W-:Y:S01]  /*9b50*/  IMAD.SHL.U32 R29, R24.reuse, 0x8, RZ ;  /* 0x00000008181d7824 */ /* 0x040fe200078e00ff */
[C---:B------:R-:W-:Y:S01]  /*9b60*/  LEA R26, P2, R24.reuse, R30, 0x7 ;  /* 0x0000001e181a7211 */ /* 0x040fe200078438ff */
[----:B------:R-:W-:Y:S01]  /*9b70*/  IMAD.IADD R38, R31, 0x1, R27 ;  /* 0x000000011f267824 */ /* 0x000fe200078e021b */
[----:B------:R-:W-:Y:S02]  /*9b80*/  SHF.L.U64.HI R27, R24, 0x3, R25 ;  /* 0x00000003181b7819 */ /* 0x000fe40000010219 */
[----:B------:R-:W-:Y:S02]  /*9b90*/  IADD3 R30, P0, P1, R30, UR6, R29 ;  /* 0x000000061e1e7c10 */ /* 0x000fe4000f91e01d */
[----:B------:R-:W-:Y:S02]  /*9ba0*/  IADD3.X R33, R38, UR7, RZ, P5, !PT ;  /* 0x0000000726217c10 */ /* 0x000fe4000affe4ff */
[----:B------:R-:W-:-:S02]  /*9bb0*/  FSETP.NEU.AND P5, PT, RZ, UR21, PT ;  /* 0x00000015ff007c0b */ /* 0x000fc4000bfad000 */
[----:B------:R-:W-:Y:S02]  /*9bc0*/  LEA.HI.X R24, R24, R38, R25, 0x7, P2 ;  /* 0x0000002618187211 */ /* 0x000fe400010f3c19 */
[C---:B------:R-:W-:Y:S02]  /*9bd0*/  IADD3 R28, P2, P4, R26.reuse, UR6, R29 ;  /* 0x000000061a1c7c10 */ /* 0x040fe4000fc5e01d */
[----:B------:R-:W-:Y:S02]  /*9be0*/  IADD3 R26, P6, R26, UR6, RZ ;  /* 0x000000061a1a7c10 */ /* 0x000fe4000ffde0ff */
[--C-:B------:R-:W-:Y:S02]  /*9bf0*/  IADD3.X R31, R38, UR7, R27.reuse, P0, P1 ;  /* 0x00000007261f7c10 */ /* 0x100fe400087e241b */
[C---:B------:R-:W-:Y:S02]  /*9c00*/  IADD3.X R29, R24.reuse, UR7, R27, P2, P4 ;  /* 0x00000007181d7c10 */ /* 0x040fe400097e841b */
[----:B------:R-:W-:Y:S01]  /*9c10*/  IADD3.X R27, R24, UR7, RZ, P6, !PT ;  /* 0x00000007181b7c10 */ /* 0x000fe2000b7fe4ff */
[----:B------:R-:W-:Y:S06]  /*9c20*/  @!P5 BRA `(.L_x_39) ;  /* 0x000000a80018d947 */ /* 0x000fec0003800000 */
[----:B------:R-:W-:Y:S01]  /*9c30*/  ULDC.64 UR6, c[0x0][0x5b8] ;  /* 0x00016e0000067ab9 */ /* 0x000fe20000000a00 */
[----:B------:R-:W-:Y:S01]  /*9c40*/  BSSY B1, `(.L_x_40) ;  /* 0x0000013000017945 */ /* 0x000fe20003800000 */
[----:B------:R-:W-:Y:S01]  /*9c50*/  IMAD.U32 R25, RZ, RZ, UR6 ;  /* 0x00000006ff197e24 */ /* 0x000fe2000f8e00ff */
[----:B------:R-:W-:-:S03]  /*9c60*/  UIMAD UR6, UR11, UR6, URZ ;  /* 0x000000060b0672a4 */ /* 0x000fc6000f8e023f */
[----:B------:R-:W-:Y:S01]  /*9c70*/  IMAD.WIDE.U32 R34, R25, UR10, R34 ;  /* 0x0000000a19227c25 */ /* 0x000fe2000f8e0022 */
[----:B------:R-:W-:-:S03]  /*9c80*/  UIMAD UR6, UR10, UR7, UR6 ;  /* 0x000000070a0672a4 */ /* 0x000fc6000f8e0206 */
[--C-:B------:R-:W-:Y:S01]  /*9c90*/  IMAD.MOV.U32 R38, RZ, RZ, R34.reuse ;  /* 0x000000ffff267224 */ /* 0x100fe200078e0022 */
[----:B------:R-:W-:Y:S01]  /*9ca0*/  ULDC.64 UR10, c[0x0][0x5a8] ;  /* 0x00016a00000a7ab9 */ /* 0x000fe20000000a00 */
[----:B------:R-:W-:Y:S01]  /*9cb0*/  PRMT R34, RZ, 0x7610, R34 ;  /* 0x00007610ff227816 */ /* 0x000fe20000000022 */
[----:B------:R-:W-:Y:S01]  /*9cc0*/  VIADD R39, R35, UR6 ;  /* 0x0000000623277c36 */ /* 0x000fe20008000000 */
[----:B------:R-:W-:Y:S02]  /*9cd0*/  ULDC.64 UR6, c[0x0][0x5b0] ;  /* 0x00016c0000067ab9 */ /* 0x000fe40000000a00 */
[----:B------:R-:W-:Y:S02]  /*9ce0*/  IMAD R35, R37, UR6, RZ ;  /* 0x0000000625237c24 */ /* 0x000fe4000f8e02ff */
[----:B------:R-:W-:-:S04]  /*9cf0*/  IMAD.WIDE.U32 R24, R36, UR6, R38 ;  /* 0x0000000624187c25 */ /* 0x000fc8000f8e0026 */
[----:B------:R-:W-:Y:S01]  /*9d00*/  IMAD R35, R36, UR7, R35 ;  /* 0x0000000724237c24 */ /* 0x000fe2000f8e0223 */
[----:B------:R-:W-:-:S04]  /*9d10*/  IADD3 R24, P0, R24, UR10, RZ ;  /* 0x0000000a18187c10 */ /* 0x000fc8000ff1e0ff */
[----:B------:R-:W-:Y:S02]  /*9d20*/  IADD3.X R25, R25, UR11, R35, P0, !PT ;  /* 0x0000000b19197c10 */ /* 0x000fe400087fe423 */
[----:B------:R-:W-:-:S04]  /*9d30*/  ISETP.GE.AND P0, PT, R40, 0x1, PT ;  /* 0x000000012800780c */ /* 0x000fc80003f06270 */
[----:B------:R-:W-:-:S13]  /*9d40*/  ISETP.LT.OR P2, PT, R41, 0x1, !P0 ;  /* 0x000000012900780c */ /* 0x000fda0004741670 */
[----:B------:R-:W-:Y:S05]  /*9d50*/  @P2 BRA `(.L_x_41) ;  /* 0x0000000000042947 */ /* 0x000fea0003800000 */
[----:B------:R0:W5:Y:S02]  /*9d60*/  LDG.E.U8 R34, desc[UR14][R24.64] ;  /* 0x0000000e18227981 */ /* 0x000164000c1e1100 */
.L_x_41:
[----:B------:R-:W-:Y:S05]  /*9d70*/  BSYNC B1 ;  /* 0x0000000000017941 */ /* 0x000fea0003800000 */
.L_x_40:
[----:B-----5:R-:W-:Y:S01]  /*9d80*/  LOP3.LUT R34, R34, 0xff, RZ, 0xc0, !PT ;  /* 0x000000ff22227812 */ /* 0x020fe200078ec0ff */
[----:B------:R-:W-:Y:S01]  /*9d90*/  BSSY B1, `(.L_x_42) ;  /* 0x000000f000017945 */ /* 0x000fe20003800000 */
[----:B------:R-:W-:Y:S02]  /*9da0*/  ISETP.LT.OR P4, PT, R41, 0x2, !P0 ;  /* 0x000000022900780c */ /* 0x000fe40004781670 */
[----:B------:R-:W-:Y:S02]  /*9db0*/  F2FP.F16.E4M3.UNPACK_B R34, R34 ;  /* 0x00000022ff22723e */ /* 0x000fe400020006ff */
[----:B------:R-:W-:-:S03]  /*9dc0*/  IADD3 R35, P1, R36, 0x8, RZ ;  /* 0x0000000824237810 */ /* 0x000fc60007f3e0ff */
[----:B------:R-:W-:Y:S02]  /*9dd0*/  HADD2.F32 R34, -RZ, R34.H0_H0 ;  /* 0x20000022ff227230 */ /* 0x000fe40000004100 */
[----:B------:R-:W-:-:S03]  /*9de0*/  IMAD.X R43, RZ, RZ, R37, P1 ;  /* 0x000000ffff2b7224 */ /* 0x000fc600008e0625 */
[----:B------:R-:W-:-:S04]  /*9df0*/  FMUL R34, R34, UR21 ;  /* 0x0000001522227c20 */ /* 0x000fc80008400000 */
[----:B------:R-:W-:-:S05]  /*9e00*/  FFMA R34, R227, UR20, R34 ;  /* 0x00000014e3227c23 */ /* 0x000fca0008000022 */
[----:B------:R-:W-:Y:S01]  /*9e10*/  F2FP.SATFINITE.E4M3.F32.PACK_AB_MERGE_C R47, RZ, R34, RZ ;  /* 0x00000022ff2f723e */ /* 0x000fe200048070ff */
[----:B------:R-:W-:-:S04]  /*9e20*/  IMAD R34, R43, UR6, RZ ;  /* 0x000000062b227c24 */ /* 0x000fc8000f8e02ff */
[----:B------:R1:W-:Y:S01]  /*9e30*/  @!P2 STG.E.U8 desc[UR14][R32.64], R47 ;  /* 0x0000002f2000a986 */ /* 0x0003e2000c10110e */
[--C-:B------:R-:W-:Y:S01]  /*9e40*/  IMAD R45, R35, UR7, R34.reuse ;  /* 0x00000007232d7c24 */ /* 0x100fe2000f8e0222 */
[----:B------:R-:W-:Y:S01]  /*9e50*/  PRMT R34, RZ, 0x7610, R34 ;  /* 0x00007610ff227816 */ /* 0x000fe20000000022 */
[----:B------:R-:W-:Y:S06]  /*9e60*/  @P4 BRA `(.L_x_43) ;  /* 0x0000000000044947 */ /* 0x000fec0003800000 */
[----:B------:R2:W5:Y:S02]  /*9e70*/  LDG.E.U8 R34, desc[UR14][R24.64+0x1] ;  /* 0x0000010e18227981 */ /* 0x000564000c1e1100 */
.L_x_43:
[----:B------:R-:W-:Y:S05]  /*9e80*/  BSYNC B1 ;  /* 0x0000000000017941 */ /* 0x000fea0003800000 */
.L_x_42:
[----:B-----5:R-:W-:Y:S01]  /*9e90*/  LOP3.LUT R43, R34, 0xff, RZ, 0xc0, !PT ;  /* 0x000000ff222b7812 */ /* 0x020fe200078ec0ff */
[----:B------:R-:W-:Y:S01]  /*9ea0*/  IMAD.WIDE.U32 R34, R35, UR6, R38 ;  /* 0x0000000623227c25 */ /* 0x000fe2000f8e0026 */
[----:B------:R-:W-:Y:S02]  /*9eb0*/  BSSY B1, `(.L_x_44) ;  /* 0x000000e000017945 */ /* 0x000fe40003800000 */
[----:B------:R-:W-:Y:S02]  /*9ec0*/  F2FP.F16.E4M3.UNPACK_B R43, R43 ;  /* 0x0000002bff2b723e */ /* 0x000fe400020006ff */
[----:B------:R-:W-:-:S03]  /*9ed0*/  IADD3 R34, P1, R34, UR10, RZ ;  /* 0x0000000a22227c10 */ /* 0x000fc6000ff3e0ff */
[----:B------:R-:W-:Y:S01]  /*9ee0*/  HADD2.F32 R43, -RZ, R43.H0_H0 ;  /* 0x2000002bff2b7230 */ /* 0x000fe20000004100 */
[----:B------:R-:W-:Y:S02]  /*9ef0*/  IADD3.X R35, R35, UR11, R45, P1, !PT ;  /* 0x0000000b23237c10 */ /* 0x000fe40008ffe42d */
[----:B------:R-:W-:Y:S02]  /*9f00*/  ISETP.GE.AND P1, PT, R40, 0x9, PT ;  /* 0x000000092800780c */ /* 0x000fe40003f26270 */
[----:B------:R-:W-:Y:S02]  /*9f10*/  FMUL R43, R43, UR21 ;  /* 0x000000152b2b7c20 */ /* 0x000fe40008400000 */
[----:B------:R-:W-:Y:S02]  /*9f20*/  ISETP.LT.OR P2, PT, R41, 0x1, !P1 ;  /* 0x000000012900780c */ /* 0x000fe40004f41670 */
[----:B------:R-:W-:-:S05]  /*9f30*/  FFMA R43, R226, UR20, R43 ;  /* 0x00000014e22b7c23 */ /* 0x000fca000800002b */
[----:B------:R-:W-:Y:S02]  /*9f40*/  F2FP.SATFINITE.E4M3.F32.PACK_AB_MERGE_C R45, RZ, R43, RZ ;  /* 0x0000002bff2d723e */ /* 0x000fe400048070ff */
[----:B------:R-:W-:-:S03]  /*9f50*/  PRMT R43, RZ, 0x7610, R43 ;  /* 0x00007610ff2b7816 */ /* 0x000fc6000000002b */
[----:B------:R4:W-:Y:S01]  /*9f60*/  @!P4 STG.E.U8 desc[UR14][R32.64+0x1], R45 ;  /* 0x0000012d2000c986 */ /* 0x0009e2000c10110e */
[----:B------:R-:W-:Y:S05]  /*9f70*/  @P2 BRA `(.L_x_45) ;  /* 0x0000000000042947 */ /* 0x000fea0003800000 */
[----:B------:R0:W5:Y:S02]  /*9f80*/  LDG.E.U8 R43, desc[UR14][R34.64] ;  /* 0x0000000e222b7981 */ /* 0x000164000c1e1100 */
.L_x_45:
[----:B------:R-:W-:Y:S05]  /*9f90*/  BSYNC B1 ;  /* 0x0000000000017941 */ /* 0x000fea0003800000 */
.L_x_44:
[----:B-----5:R-:W-:Y:S01]  /*9fa0*/  LOP3.LUT R43, R43, 0xff, RZ, 0xc0, !PT ;  /* 0x000000ff2b2b7812 */ /* 0x020fe200078ec0ff */
[----:B------:R-:W-:Y:S01]  /*9fb0*/  BSSY B1, `(.L_x_46) ;  /* 0x000000b000017945 */ /* 0x000fe20003800000 */
[----:B------:R-:W-:Y:S02]  /*9fc0*/  ISETP.LT.OR P4, PT, R41, 0x2, !P1 ;  /* 0x000000022900780c */ /* 0x000fe40004f81670 */
[----:B------:R-:W-:-:S05]  /*9fd0*/  F2FP.F16.E4M3.UNPACK_B R43, R43 ;  /* 0x0000002bff2b723e */ /* 0x000fca00020006ff */
[----:B------:R-:W-:-:S05]  /*9fe0*/  HADD2.F32 R43, -RZ, R43.H0_H0 ;  /* 0x2000002bff2b7230 */ /* 0x000fca0000004100 */
[----:B------:R-:W-:Y:S01]  /*9ff0*/  FMUL R44, R43, UR21 ;  /* 0x000000152b2c7c20 */ /* 0x000fe20008400000 */
[----:B------:R-:W-:-:S03]  /*a000*/  PRMT R43, RZ, 0x7610, R43 ;  /* 0x00007610ff2b7816 */ /* 0x000fc6000000002b */
[----:B------:R-:W-:-:S05]  /*a010*/  FFMA R44, R225, UR20, R44 ;  /* 0x00000014e12c7c23 */ /* 0x000fca000800002c */
[----:B----4-:R-:W-:-:S05]  /*a020*/  F2FP.SATFINITE.E4M3.F32.PACK_AB_MERGE_C R45, RZ, R44, RZ ;  /* 0x0000002cff2d723e */ /* 0x010fca00048070ff */
[----:B------:R4:W-:Y:S01]  /*a030*/  @!P2 STG.E.U8 desc[UR14][R30.64], R45 ;  /* 0x0000002d1e00a986 */ /* 0x0009e2000c10110e */
[----:B------:R-:W-:Y:S05]  /*a040*/  @P4 BRA `(.L_x_47) ;  /* 0x0000000000044947 */ /* 0x000fea0003800000 */
[----:B------:R0:W5:Y:S02]  /*a050*/  LDG.E.U8 R43, desc[UR14][R34.64+0x1] ;  /* 0x0000010e222b7981 */ /* 0x000164000c1e1100 */
.L_x_47:
[----:B------:R-:W-:Y:S05]  /*a060*/  BSYNC B1 ;  /* 0x0000000000017941 */ /* 0x000fea0003800000 */
.L_x_46:
[----:B-----5:R-:W-:Y:S01]  /*a070*/  LOP3.LUT R43, R43, 0xff, RZ, 0xc0, !PT ;  /* 0x000000ff2b2b7812 */ /* 0x020fe200078ec0ff */
[----:B------:R-:W-:Y:S01]  /*a080*/  BSSY B1, `(.L_x_48) ;  /* 0x000000b000017945 */ /* 0x000fe20003800000 */
[----:B------:R-:W-:Y:S02]  /*a090*/  ISETP.LT.OR P2, PT, R41, 0x9, !P0 ;  /* 0x000000092900780c */ /* 0x000fe40004741670 */
[----:B------:R-:W-:-:S05]  /*a0a0*/  F2FP.F16.E4M3.UNPACK_B R43, R43 ;  /* 0x0000002bff2b723e */ /* 0x000fca00020006ff */
[----:B------:R-:W-:-:S05]  /*a0b0*/  HADD2.F32 R43, -RZ, R43.H0_H0 ;  /* 0x2000002bff2b7230 */ /* 0x000fca0000004100 */
[----:B------:R-:W-:-:S04]  /*a0c0*/  FMUL R43, R43, UR21 ;  /* 0x000000152b2b7c20 */ /* 0x000fc80008400000 */
[----:B------:R-:W-:-:S05]  /*a0d0*/  FFMA R43, R224, UR20, R43 ;  /* 0x00000014e02b7c23 */ /* 0x000fca000800002b */
[----:B----4-:R-:W-:Y:S02]  /*a0e0*/  F2FP.SATFINITE.E4M3.F32.PACK_AB_MERGE_C R45, RZ, R43, RZ ;  /* 0x0000002bff2d723e */ /* 0x010fe400048070ff */
[----:B------:R-:W-:-:S03]  /*a0f0*/  PRMT R43, RZ, 0x7610, R43 ;  /* 0x00007610ff2b7816 */ /* 0x000fc6000000002b */
[----:B------:R4:W-:Y:S01]  /*a100*/  @!P4 STG.E.U8 desc[UR14][R30.64+0x1], R45 ;  /* 0x0000012d1e00c986 */ /* 0x0009e2000c10110e */
[----:B------:R-:W-:Y:S05]  /*a110*/  @P2 BRA `(.L_x_49) ;  /* 0x0000000000042947 */ /* 0x000fea0003800000 */
[----:B------:R0:W5:Y:S02]  /*a120*/  LDG.E.U8 R43, desc[UR14][R24.64+0x8] ;  /* 0x0000080e182b7981 */ /* 0x000164000c1e1100 */
.L_x_49:
[----:B------:R-:W-:Y:S05]  /*a130*/  BSYNC B1 ;  /* 0x0000000000017941 */ /* 0x000fea0003800000 */
.L_x_48:
        /* <DEDUP_REMOVED lines=12> */
.L_x_51:
[----:B------:R-:W-:Y:S05]  /*a200*/  BSYNC B1 ;  /* 0x0000000000017941 */ /* 0x000fea0003800000 */
.L_x_50:
        /* <DEDUP_REMOVED lines=12> */
.L_x_53:
[----:B------:R-:W-:Y:S05]  /*a2d0*/  BSYNC B1 ;  /* 0x0000000000017941 */ /* 0x000fea0003800000 */
.L_x_52:
        /* <DEDUP_REMOVED lines=12> */
.L_x_55:
[----:B------:R-:W-:Y:S05]  /*a3a0*/  BSYNC B1 ;  /* 0x0000000000017941 */ /* 0x000fea0003800000 */
.L_x_54:
        /* <DEDUP_REMOVED lines=12> */
.L_x_57:
[----:B------:R-:W-:Y:S05]  /*a470*/  BSYNC B1 ;  /* 0x0000000000017941 */ /* 0x000fea0003800000 */
.L_x_56:
        /* <DEDUP_REMOVED lines=12> */
.L_x_59:
[----:B------:R-:W-:Y:S05]  /*a540*/  BSYNC B1 ;  /* 0x0000000000017941 */ /* 0x000fea0003800000 */
.L_x_58:
        /* <DEDUP_REMOVED lines=12> */
.L_x_61:
[----:B------:R-:W-:Y:S05]  /*a610*/  BSYNC B1 ;  /* 0x0000000000017941 */ /* 0x000fea0003800000 */
.L_x_60:
        /* <DEDUP_REMOVED lines=12> */
.L_x_63:
[----:B------:R-:W-:Y:S05]  /*a6e0*/  BSYNC B1 ;  /* 0x0000000000017941 */ /* 0x000fea0003800000 */
.L_x_62:
        /* <DEDUP_REMOVED lines=12> */
.L_x_65:
[----:B------:R-:W-:Y:S05]  /*a7b0*/  BSYNC B1 ;  /* 0x0000000000017941 */ /* 0x000fea0003800000 */
.L_x_64:
[----:B-----5:R-:W-:Y:S01]  /*a7c0*/  LOP3.LUT R43, R43, 0xff, RZ, 0xc0, !PT ;  /* 0x000000ff2b2b7812 */ /* 0x020fe200078ec0ff */
[----:B------:R-:W-:Y:S01]  /*a7d0*/  BSSY B1, `(.L_x_66) ;  /* 0x000000b000017945 */ /* 0x000fe20003800000 */
[----:B------:R-:W-:Y:S02]  /*a7e0*/  ISETP.LT.OR P4, PT, R41, 0x1a, !P0 ;  /* 0x0000001a2900780c */ /* 0x000fe40004781670 */
[----:B------:R-:W-:-:S05]  /*a7f0*/  F2FP.F16.E4M3.UNPACK_B R43, R43 ;  /* 0x0000002bff2b723e */ /* 0x000fca00020006ff */
[----:B------:R-:W-:-:S05]  /*a800*/  HADD2.F32 R43, -RZ, R43.H0_H0 ;  /* 0x2000002bff2b7230 */ /* 0x000fca0000004100 */
[----:B------:R-:W-:-:S04]  /*a810*/  FMUL R44, R43, UR21 ;  /* 0x000000152b2c7c20 */ /* 0x000fc80008400000 */
[----:B------:R-:W-:Y:S01]  /*a820*/  FFMA R44, R23, UR20, R44 ;  /* 0x00000014172c7c23 */ /* 0x000fe2000800002c */
[----:B------:R-:W-:-:S04]  /*a830*/  PRMT R23, RZ, 0x7610, R23 ;  /* 0x00007610ff177816 */ /* 0x000fc80000000017 */
[----:B------:R-:W-:-:S05]  /*a840*/  F2FP.SATFINITE.E4M3.F32.PACK_AB_MERGE_C R43, RZ, R44, RZ ;  /* 0x0000002cff2b723e */ /* 0x000fca00048070ff */
[----:B------:R0:W-:Y:S01]  /*a850*/  @!P2 STG.E.U8 desc[UR14][R32.64+0x18], R43 ;  /* 0x0000182b2000a986 */ /* 0x0001e2000c10110e */
[----:B------:R-:W-:Y:S05]  /*a860*/  @P4 BRA `(.L_x_67) ;  /* 0x0000000000044947 */ /* 0x000fea0003800000 */
[----:B------:R0:W5:Y:S02]  /*a870*/  LDG.E.U8 R23, desc[UR14][R24.64+0x19] ;  /* 0x0000190e18177981 */ /* 0x000164000c1e1100 */
.L_x_67:
[----:B------:R-:W-:Y:S05]  /*a880*/  BSYNC B1 ;  /* 0x0000000000017941 */ /* 0x000fea0003800000 */
.L_x_66:
        /* <DEDUP_REMOVED lines=12> */
.L_x_69:
[----:B------:R-:W-:Y:S05]  /*a950*/  BSYNC B1 ;  /* 0x0000000000017941 */ /* 0x000fea0003800000 */
.L_x_68:
        /* <DEDUP_REMOVED lines=8> */
[----:B0-----:R-:W-:-:S05]  /*a9e0*/  F2FP.SATFINITE.E4M3.F32.PACK_AB_MERGE_C R23, RZ, R22, RZ ;  /* 0x00000016ff17723e */ /* 0x001fca00048070ff */
[----:B------:R0:W-:Y:S01]  /*a9f0*/  @!P2 STG.E.U8 desc[UR14][R30.64+0x18], R23 ;  /* 0x000018171e00a986 */ /* 0x0001e2000c10110e */
[----:B------:R-:W-:Y:S05]  /*aa00*/  @P4 BRA `(.L_x_71) ;  /* 0x0000000000044947 */ /* 0x000fea0003800000 */
[----:B------:R0:W5:Y:S02]  /*aa10*/  LDG.E.U8 R21, desc[UR14][R34.64+0x19] ;  /* 0x0000190e22157981 */ /* 0x000164000c1e1100 */
.L_x_71:
[----:B------:R-:W-:Y:S05]  /*aa20*/  BSYNC B1 ;  /* 0x0000000000017941 */ /* 0x000fea0003800000 */
.L_x_70:
        /* <DEDUP_REMOVED lines=12> */
.L_x_73:
[----:B------:R-:W-:Y:S05]  /*aaf0*/  BSYNC B1 ;  /* 0x0000000000017941 */ /* 0x000fea0003800000 */
.L_x_72:
        /* <DEDUP_REMOVED lines=12> */
.L_x_75:
[----:B------:R-:W-:Y:S05]  /*abc0*/  BSYNC B1 ;  /* 0x0000000000017941 */ /* 0x000fea0003800000 */
.L_x_74:
        /* <DEDUP_REMOVED lines=12> */
.L_x_77:
[----:B------:R-:W-:Y:S05]  /*ac90*/  BSYNC B1 ;  /* 0x0000000000017941 */ /* 0x000fea0003800000 */
.L_x_76:
        /* <DEDUP_REMOVED lines=12> */
.L_x_79:
[----:B------:R-:W-:Y:S05]  /*ad60*/  BSYNC B1 ;  /* 0x0000000000017941 */ /* 0x000fea0003800000 */
.L_x_78:
        /* <DEDUP_REMOVED lines=12> */
.L_x_81:
[----:B------:R-:W-:Y:S05]  /*ae30*/  BSYNC B1 ;  /* 0x0000000000017941 */ /* 0x000fea0003800000 */
.L_x_80:
        /* <DEDUP_REMOVED lines=12> */
.L_x_83:
[----:B------:R-:W-:Y:S05]  /*af00*/  BSYNC B1 ;  /* 0x0000000000017941 */ /* 0x000fea0003800000 */
.L_x_82:
        /* <DEDUP_REMOVED lines=12> */
.L_x_85:
[----:B------:R-:W-:Y:S05]  /*afd0*/  BSYNC B1 ;  /* 0x0000000000017941 */ /* 0x000fea0003800000 */
.L_x_84:
        /* <DEDUP_REMOVED lines=12> */
.L_x_87:
[----:B------:R-:W-:Y:S05]  /*b0a0*/  BSYNC B1 ;  /* 0x0000000000017941 */ /* 0x000fea0003800000 */
.L_x_86:
        /* <DEDUP_REMOVED lines=12> */
.L_x_89:
[----:B------:R-:W-:Y:S05]  /*b170*/  BSYNC B1 ;  /* 0x0000000000017941 */ /* 0x000fea0003800000 */
.L_x_88:
        /* <DEDUP_REMOVED lines=12> */
.L_x_91:
[----:B------:R-:W-:Y:S05]  /*b240*/  BSYNC B1 ;  /* 0x0000000000017941 */ /* 0x000fea0003800000 */
.L_x_90:
        /* <DEDUP_REMOVED lines=12> */
.L_x_93:
[----:B------:R-:W-:Y:S05]  /*b310*/  BSYNC B1 ;  /* 0x0000000000017941 */ /* 0x000fea0003800000 */
.L_x_92:
        /* <DEDUP_REMOVED lines=12> */
.L_x_95:
[----:B------:R-:W-:Y:S05]  /*b3e0*/  BSYNC B1 ;  /* 0x0000000000017941 */ /* 0x000fea0003800000 */
.L_x_94:
        /* <DEDUP_REMOVED lines=12> */
.L_x_97:
[----:B------:R-:W-:Y:S05]  /*b4b0*/  BSYNC B1 ;  /* 0x0000000000017941 */ /* 0x000fea0003800000 */
.L_x_96:
        /* <DEDUP_REMOVED lines=12> */
.L_x_99:
[----:B------:R-:W-:Y:S05]  /*b580*/  BSYNC B1 ;  /* 0x0000000000017941 */ /* 0x000fea0003800000 */
.L_x_98:
        /* <DEDUP_REMOVED lines=12> */
.L_x_101:
[----:B------:R-:W-:Y:S05]  /*b650*/  BSYNC B1 ;  /* 0x0000000000017941 */ /* 0x000fea0003800000 */
.L_x_100:
        /* <DEDUP_REMOVED lines=12> */
.L_x_103:
[----:B------:R-:W-:Y:S05]  /*b720*/  BSYNC B1 ;  /* 0x0000000000017941 */ /* 0x000fea0003800000 */
.L_x_102:
        /* <DEDUP_REMOVED lines=12> */
.L_x_105:
[----:B------:R-:W-:Y:S05]  /*b7f0*/  BSYNC B1 ;  /* 0x0000000000017941 */ /* 0x000fea0003800000 */
.L_x_104:
        /* <DEDUP_REMOVED lines=12> */
.L_x_107:
[----:B------:R-:W-:Y:S05]  /*b8c0*/  BSYNC B1 ;  /* 0x0000000000017941 */ /* 0x000fea0003800000 */
.L_x_106:
        /* <DEDUP_REMOVED lines=12> */
.L_x_109:
[----:B------:R-:W-:Y:S05]  /*b990*/  BSYNC B1 ;  /* 0x0000000000017941 */ /* 0x000fea0003800000 */
.L_x_108:
[----:B-----5:R-:W-:Y:S01]  /*b9a0*/  LOP3.LUT R2, R2, 0xff, RZ, 0xc0, !PT ;  /* 0x000000ff02027812 */ /* 0x020fe200078ec0ff */
[----:B------:R-:W-:Y:S01]  /*b9b0*/  BSSY B1, `(.L_x_110) ;  /* 0x000000b000017945 */ /* 0x000fe20003800000 */
[----:B------:R-:W-:Y:S02]  /*b9c0*/  ISETP.LT.OR P4, PT, R41, 0x42, !P1 ;  /* 0x000000422900780c */ /* 0x000fe40004f81670 */
[----:B------:R-:W-:-:S05]  /*b9d0*/  F2FP.F16.E4M3.UNPACK_B R2, R2 ;  /* 0x00000002ff02723e */ /* 0x000fca00020006ff */
[----:B------:R-:W-:-:S05]  /*b9e0*/  HADD2.F32 R2, -RZ, R2.H0_H0 ;  /* 0x20000002ff027230 */ /* 0x000fca0000004100 */
[----:B0-----:R-:W-:-:S04]  /*b9f0*/  FMUL R3, R2, UR21 ;  /* 0x0000001502037c20 */ /* 0x001fc80008400000 */
[----:B------:R-:W-:Y:S01]  /*ba00*/  FFMA R3, R0, UR20, R3 ;  /* 0x0000001400037c23 */ /* 0x000fe20008000003 */
[----:B------:R-:W-:-:S04]  /*ba10*/  PRMT R0, RZ, 0x7610, R0 ;  /* 0x00007610ff007816 */ /* 0x000fc80000000000 */
[----:B------:R-:W-:-:S05]  /*ba20*/  F2FP.SATFINITE.E4M3.F32.PACK_AB_MERGE_C R3, RZ, R3, RZ ;  /* 0x00000003ff03723e */ /* 0x000fca00048070ff */
[----:B------:R0:W-:Y:S01]  /*ba30*/  @!P2 STG.E.U8 desc[UR14][R30.64+0x40], R3 ;  /* 0x000040031e00a986 */ /* 0x0001e2000c10110e */
[----:B------:R-:W-:Y:S05]  /*ba40*/  @P4 BRA `(.L_x_111) ;  /* 0x0000000000044947 */ /* 0x000fea0003800000 */
[----:B------:R0:W5:Y:S02]  /*ba50*/  LDG.E.U8 R0, desc[UR14][R34.64+0x41] ;  /* 0x0000410e22007981 */ /* 0x000164000c1e1100 */
.L_x_111:
[----:B------:R-:W-:Y:S05]  /*ba60*/  BSYNC B1 ;  /* 0x0000000000017941 */ /* 0x000fea0003800000 */
.L_x_110:
[----:B------:R-:W2:Y:S01]  /*ba70*/  LDL.LU R2, [R1] ;  /* 0x0000000001027983 */ /* 0x000ea20000300800 */
[----:B-----5:R-:W-:Y:S01]  /*ba80*/  LOP3.LUT R0, R0, 0xff, RZ, 0xc0, !PT ;  /* 0x000000ff00007812 */ /* 0x020fe200078ec0ff */
[----:B------:R-:W-:Y:S01]  /*ba90*/  BSSY B1, `(.L_x_112) ;  /* 0x000000b000017945 */ /* 0x000fe20003800000 */
[----:B------:R-:W-:Y:S02]  /*baa0*/  ISETP.LT.OR P2, PT, R41, 0x49, !P0 ;  /* 0x000000492900780c */ /* 0x000fe40004741670 */
[----:B------:R-:W-:-:S05]  /*bab0*/  F2FP.F16.E4M3.UNPACK_B R0, R0 ;  /* 0x00000000ff00723e */ /* 0x000fca00020006ff */
[----:B------:R-:W-:-:S05]  /*bac0*/  HADD2.F32 R0, -RZ, R0.H0_H0 ;  /* 0x20000000ff007230 */ /* 0x000fca0000004100 */
[----:B------:R-:W-:-:S04]  /*bad0*/  FMUL R0, R0, UR21 ;  /* 0x0000001500007c20 */ /* 0x000fc80008400000 */
[----:B--2---:R-:W-:-:S05]  /*bae0*/  FFMA R0, R2, UR20, R0 ;  /* 0x0000001402007c23 */ /* 0x004fca0008000000 */
[----:B0-----:R-:W-:Y:S02]  /*baf0*/  F2FP.SATFINITE.E4M3.F32.PACK_AB_MERGE_C R3, RZ, R0, RZ ;  /* 0x00000000ff03723e */ /* 0x001fe400048070ff */
[----:B------:R-:W-:-:S03]  /*bb00*/  PRMT R0, RZ, 0x7610, R0 ;  /* 0x00007610ff007816 */ /* 0x000fc60000000000 */
[----:B------:R0:W-:Y:S01]  /*bb10*/  @!P4 STG.E.U8 desc[UR14][R30.64+0x41], R3 ;  /* 0x000041031e00c986 */ /* 0x0001e2000c10110e */
[----:B------:R-:W-:Y:S05]  /*bb20*/  @P2 BRA `(.L_x_113) ;  /* 0x0000000000042947 */ /* 0x000fea0003800000 */
[----:B------:R2:W5:Y:S02]  /*bb30*/  LDG.E.U8 R0, desc[UR14][R24.64+0x48] ;  /* 0x0000480e18007981 */ /* 0x000564000c1e1100 */
.L_x_113:
[----:B------:R-:W-:Y:S05]  /*bb40*/  BSYNC B1 ;  /* 0x0000000000017941 */ /* 0x000fea0003800000 */
.L_x_112:
[----:B------:R-:W3:Y:S01]  /*bb50*/  LDL.LU R2, [R1+0x4] ;  /* 0x0000040001027983 */ /* 0x000ee20000300800 */
[----:B-----5:R-:W-:Y:S01]  /*bb60*/  LOP3.LUT R0, R0, 0xff, RZ, 0xc0, !PT ;  /* 0x000000ff00007812 */ /* 0x020fe200078ec0ff */
[----:B------:R-:W-:Y:S01]  /*bb70*/  BSSY B1, `(.L_x_114) ;  /* 0x000000b000017945 */ /* 0x000fe20003800000 */
[----:B------:R-:W-:Y:S02]  /*bb80*/  ISETP.LT.OR P4, PT, R41, 0x4a, !P0 ;  /* 0x0000004a2900780c */ /* 0x000fe40004781670 */
[----:B------:R-:W-:-:S05]  /*bb90*/  F2FP.F16.E4M3.UNPACK_B R0, R0 ;  /* 0x00000000ff00723e */ /* 0x000fca00020006ff */
[----:B------:R-:W-:-:S05]  /*bba0*/  HADD2.F32 R0, -RZ, R0.H0_H0 ;  /* 0x20000000ff007230 */ /* 0x000fca0000004100 */
[----:B------:R-:W-:-:S04]  /*bbb0*/  FMUL R0, R0, UR21 ;  /* 0x0000001500007c20 */ /* 0x000fc80008400000 */
[----:B---3--:R-:W-:-:S05]  /*bbc0*/  FFMA R0, R2, UR20, R0 ;  /* 0x0000001402007c23 */ /* 0x008fca0008000000 */
[----:B0-----:R-:W-:Y:S02]  /*bbd0*/  F2FP.SATFINITE.E4M3.F32.PACK_AB_MERGE_C R3, RZ, R0, RZ ;  /* 0x00000000ff03723e */ /* 0x001fe400048070ff */
[----:B------:R-:W-:-:S03]  /*bbe0*/  PRMT R0, RZ, 0x7610, R0 ;  /* 0x00007610ff007816 */ /* 0x000fc60000000000 */
[----:B------:R0:W-:Y:S01]  /*bbf0*/  @!P2 STG.E.U8 desc[UR14][R32.64+0x48], R3 ;  /* 0x000048032000a986 */ /* 0x0001e2000c10110e */
[----:B------:R-:W-:Y:S05]  /*bc00*/  @P4 BRA `(.L_x_115) ;  /* 0x0000000000044947 */ /* 0x000fea0003800000 */
[----:B------:R3:W5:Y:S02]  /*bc10*/  LDG.E.U8 R0, desc[UR14][R24.64+0x49] ;  /* 0x0000490e18007981 */ /* 0x000764000c1e1100 */
.L_x_115:
[----:B------:R-:W-:Y:S05]  /*bc20*/  BSYNC B1 ;  /* 0x0000000000017941 */ /* 0x000fea0003800000 */
.L_x_114:
[----:B------:R-:W2:Y:S01]  /*bc30*/  LDL.LU R2, [R1+0x8] ;  /* 0x0000080001027983 */ /* 0x000ea20000300800 */
        /* <DEDUP_REMOVED lines=12> */
.L_x_117:
[----:B------:R-:W-:Y:S05]  /*bd00*/  BSYNC B1 ;  /* 0x0000000000017941 */ /* 0x000fea0003800000 */
.L_x_116:
        /* <DEDUP_REMOVED lines=13> */
.L_x_119:
[----:B------:R-:W-:Y:S05]  /*bde0*/  BSYNC B1 ;  /* 0x0000000000017941 */ /* 0x000fea0003800000 */
.L_x_118:
        /* <DEDUP_REMOVED lines=13> */
.L_x_121:
[----:B------:R-:W-:Y:S05]  /*bec0*/  BSYNC B1 ;  /* 0x0000000000017941 */ /* 0x000fea0003800000 */
.L_x_120:
        /* <DEDUP_REMOVED lines=13> */
.L_x_123:
[----:B------:R-:W-:Y:S05]  /*bfa0*/  BSYNC B1 ;  /* 0x0000000000017941 */ /* 0x000fea0003800000 */
.L_x_122:
        /* <DEDUP_REMOVED lines=13> */
.L_x_125:
[----:B------:R-:W-:Y:S05]  /*c080*/  BSYNC B1 ;  /* 0x0000000000017941 */ /* 0x000fea0003800000 */
.L_x_124:
        /* <DEDUP_REMOVED lines=13> */
.L_x_127:
[----:B------:R-:W-:Y:S05]  /*c160*/  BSYNC B1 ;  /* 0x0000000000017941 */ /* 0x000fea0003800000 */
.L_x_126:
        /* <DEDUP_REMOVED lines=13> */
.L_x_129:
[----:B------:R-:W-:Y:S05]  /*c240*/  BSYNC B1 ;  /* 0x0000000000017941 */ /* 0x000fea0003800000 */
.L_x_128:
        /* <DEDUP_REMOVED lines=13> */
.L_x_131:
[----:B------:R-:W-:Y:S05]  /*c320*/  BSYNC B1 ;  /* 0x0000000000017941 */ /* 0x000fea0003800000 */
.L_x_130:
        /* <DEDUP_REMOVED lines=13> */
.L_x_133:
[----:B------:R-:W-:Y:S05]  /*c400*/  BSYNC B1 ;  /* 0x0000000000017941 */ /* 0x000fea0003800000 */
.L_x_132:
        /* <DEDUP_REMOVED lines=13> */
.L_x_135:
[----:B------:R-:W-:Y:S05]  /*c4e0*/  BSYNC B1 ;  /* 0x0000000000017941 */ /* 0x000fea0003800000 */
.L_x_134:
        /* <DEDUP_REMOVED lines=13> */
.L_x_137:
[----:B------:R-:W-:Y:S05]  /*c5c0*/  BSYNC B1 ;  /* 0x0000000000017941 */ /* 0x000fea0003800000 */
.L_x_136:
        /* <DEDUP_REMOVED lines=13> */
.L_x_139:
[----:B------:R-:W-:Y:S05]  /*c6a0*/  BSYNC B1 ;  /* 0x0000000000017941 */ /* 0x000fea0003800000 */
.L_x_138:
        /* <DEDUP_REMOVED lines=13> */
.L_x_141:
[----:B------:R-:W-:Y:S05]  /*c780*/  BSYNC B1 ;  /* 0x0000000000017941 */ /* 0x000fea0003800000 */
.L_x_140:
        /* <DEDUP_REMOVED lines=13> */
.L_x_143:
[----:B------:R-:W-:Y:S05]  /*c860*/  BSYNC B1 ;  /* 0x0000000000017941 */ /* 0x000fea0003800000 */
.L_x_142:
        /* <DEDUP_REMOVED lines=13> */
.L_x_145:
[----:B------:R-:W-:Y:S05]  /*c940*/  BSYNC B1 ;  /* 0x0000000000017941 */ /* 0x000fea0003800000 */
.L_x_144:
        /* <DEDUP_REMOVED lines=13> */
.L_x_147:
[----:B------:R-:W-:Y:S05]  /*ca20*/  BSYNC B1 ;  /* 0x0000000000017941 */ /* 0x000fea0003800000 */
.L_x_146:
        /* <DEDUP_REMOVED lines=13> */
.L_x_149:
[----:B------:R-:W-:Y:S05]  /*cb00*/  BSYNC B1 ;  /* 0x0000000000017941 */ /* 0x000fea0003800000 */
.L_x_148:
        /* <DEDUP_REMOVED lines=13> */
.L_x_151:
[----:B------:R-:W-:Y:S05]  /*cbe0*/  BSYNC B1 ;  /* 0x0000000000017941 */ /* 0x000fea0003800000 */
.L_x_150:
        /* <DEDUP_REMOVED lines=13> */
.L_x_153:
[----:B------:R-:W-:Y:S05]  /*ccc0*/  BSYNC B1 ;  /* 0x0000000000017941 */ /* 0x000fea0003800000 */
.L_x_152:
        /* <DEDUP_REMOVED lines=13> */
.L_x_155:
[----:B------:R-:W-:Y:S05]  /*cda0*/  BSYNC B1 ;  /* 0x0000000000017941 */ /* 0x000fea0003800000 */
.L_x_154:
        /* <DEDUP_REMOVED lines=13> */
.L_x_157:
[----:B------:R-:W-:Y:S05]  /*ce80*/  BSYNC B1 ;  /* 0x0000000000017941 */ /* 0x000fea0003800000 */
.L_x_156:
        /* <DEDUP_REMOVED lines=13> */
.L_x_159:
[----:B------:R-:W-:Y:S05]  /*cf60*/  BSYNC B1 ;  /* 0x0000000000017941 */ /* 0x000fea0003800000 */
.L_x_158:
        /* <DEDUP_REMOVED lines=13> */
.L_x_161:
[----:B------:R-:W-:Y:S05]  /*d040*/  BSYNC B1 ;  /* 0x0000000000017941 */ /* 0x000fea0003800000 */
.L_x_160:
        /* <DEDUP_REMOVED lines=13> */
.L_x_163:
[----:B------:R-:W-:Y:S05]  /*d120*/  BSYNC B1 ;  /* 0x0000000000017941 */ /* 0x000fea0003800000 */
.L_x_162:
        /* <DEDUP_REMOVED lines=13> */
.L_x_165:
[----:B------:R-:W-:Y:S05]  /*d200*/  BSYNC B1 ;  /* 0x0000000000017941 */ /* 0x000fea0003800000 */
.L_x_164:
        /* <DEDUP_REMOVED lines=13> */
.L_x_167:
[----:B------:R-:W-:Y:S05]  /*d2e0*/  BSYNC B1 ;  /* 0x0000000000017941 */ /* 0x000fea0003800000 */
.L_x_166:
        /* <DEDUP_REMOVED lines=13> */
.L_x_169:
[----:B------:R-:W-:Y:S05]  /*d3c0*/  BSYNC B1 ;  /* 0x0000000000017941 */ /* 0x000fea0003800000 */
.L_x_168:
        /* <DEDUP_REMOVED lines=13> */
.L_x_171:
[----:B------:R-:W-:Y:S05]  /*d4a0*/  BSYNC B1 ;  /* 0x0000000000017941 */ /* 0x000fea0003800000 */
.L_x_170:
        /* <DEDUP_REMOVED lines=13> */
.L_x_173:
[----:B------:R-:W-:Y:S05]  /*d580*/  BSYNC B1 ;  /* 0x0000000000017941 */ /* 0x000fea0003800000 */
.L_x_172:
        /* <DEDUP_REMOVED lines=13> */
.L_x_175:
[----:B------:R-:W-:Y:S05]  /*d660*/  BSYNC B1 ;  /* 0x0000000000017941 */ /* 0x000fea0003800000 */
.L_x_174:
        /* <DEDUP_REMOVED lines=13> */
.L_x_177:
[----:B------:R-:W-:Y:S05]  /*d740*/  BSYNC B1 ;  /* 0x0000000000017941 */ /* 0x000fea0003800000 */
.L_x_176:
        /* <DEDUP_REMOVED lines=13> */
.L_x_179:
[----:B------:R-:W-:Y:S05]  /*d820*/  BSYNC B1 ;  /* 0x0000000000017941 */ /* 0x000fea0003800000 */
.L_x_178:
        /* <DEDUP_REMOVED lines=13> */
.L_x_181:
[----:B------:R-:W-:Y:S05]  /*d900*/  BSYNC B1 ;  /* 0x0000000000017941 */ /* 0x000fea0003800000 */
.L_x_180:
        /* <DEDUP_REMOVED lines=13> */
.L_x_183:
[----:B------:R-:W-:Y:S05]  /*d9e0*/  BSYNC B1 ;  /* 0x0000000000017941 */ /* 0x000fea0003800000 */
.L_x_182:
        /* <DEDUP_REMOVED lines=13> */
.L_x_185:
[----:B------:R-:W-:Y:S05]  /*dac0*/  BSYNC B1 ;  /* 0x0000000000017941 */ /* 0x000fea0003800000 */
.L_x_184:
        /* <DEDUP_REMOVED lines=13> */
.L_x_187:
[----:B------:R-:W-:Y:S05]  /*dba0*/  BSYNC B1 ;  /* 0x0000000000017941 */ /* 0x000fea0003800000 */
.L_x_186:
        /* <DEDUP_REMOVED lines=13> */
.L_x_189:
[----:B------:R-:W-:Y:S05]  /*dc80*/  BSYNC B1 ;  /* 0x0000000000017941 */ /* 0x000fea0003800000 */
.L_x_188:
        /* <DEDUP_REMOVED lines=13> */
.L_x_191:
[----:B------:R-:W-:Y:S05]  /*dd60*/  BSYNC B1 ;  /* 0x0000000000017941 */ /* 0x000fea0003800000 */
.L_x_190:
        /* <DEDUP_REMOVED lines=13> */
.L_x_193:
[----:B------:R-:W-:Y:S05]  /*de40*/  BSYNC B1 ;  /* 0x0000000000017941 */ /* 0x000fea0003800000 */
.L_x_192:
        /* <DEDUP_REMOVED lines=13> */
.L_x_195:
[----:B------:R-:W-:Y:S05]  /*df20*/  BSYNC B1 ;  /* 0x0000000000017941 */ /* 0x000fea0003800000 */
.L_x_194:
        /* <DEDUP_REMOVED lines=13> */
.L_x_197:
[----:B------:R-:W-:Y:S05]  /*e000*/  BSYNC B1 ;  /* 0x0000000000017941 */ /* 0x000fea0003800000 */
.L_x_196:
        /* <DEDUP_REMOVED lines=13> */
.L_x_199:
[----:B------:R-:W-:Y:S05]  /*e0e0*/  BSYNC B1 ;  /* 0x0000000000017941 */ /* 0x000fea0003800000 */
.L_x_198:
        /* <DEDUP_REMOVED lines=13> */
.L_x_201:
[----:B------:R-:W-:Y:S05]  /*e1c0*/  BSYNC B1 ;  /* 0x0000000000017941 */ /* 0x000fea0003800000 */
.L_x_200:
        /* <DEDUP_REMOVED lines=13> */
.L_x_203:
[----:B------:R-:W-:Y:S05]  /*e2a0*/  BSYNC B1 ;  /* 0x0000000000017941 */ /* 0x000fea0003800000 */
.L_x_202:
        /* <DEDUP_REMOVED lines=13> */
.L_x_205:
[----:B------:R-:W-:Y:S05]  /*e380*/  BSYNC B1 ;  /* 0x0000000000017941 */ /* 0x000fea0003800000 */
.L_x_204:
        /* <DEDUP_REMOVED lines=13> */
.L_x_207:
[----:B------:R-:W-:Y:S05]  /*e460*/  BSYNC B1 ;  /* 0x0000000000017941 */ /* 0x000fea0003800000 */
.L_x_206:
        /* <DEDUP_REMOVED lines=13> */
.L_x_209:
[----:B------:R-:W-:Y:S05]  /*e540*/  BSYNC B1 ;  /* 0x0000000000017941 */ /* 0x000fea0003800000 */
.L_x_208:
        /* <DEDUP_REMOVED lines=13> */
.L_x_211:
[----:B------:R-:W-:Y:S05]  /*e620*/  BSYNC B1 ;  /* 0x0000000000017941 */ /* 0x000fea0003800000 */
.L_x_210:
        /* <DEDUP_REMOVED lines=13> */
.L_x_213:
[----:B------:R-:W-:Y:S05]  /*e700*/  BSYNC B1 ;  /* 0x0000000000017941 */ /* 0x000fea0003800000 */
.L_x_212:
        /* <DEDUP_REMOVED lines=13> */
.L_x_215:
[----:B------:R-:W-:Y:S05]  /*e7e0*/  BSYNC B1 ;  /* 0x0000000000017941 */ /* 0x000fea0003800000 */
.L_x_214:
        /* <DEDUP_REMOVED lines=13> */
.L_x_217:
[----:B------:R-:W-:Y:S05]  /*e8c0*/  BSYNC B1 ;  /* 0x0000000000017941 */ /* 0x000fea0003800000 */
.L_x_216:
        /* <DEDUP_REMOVED lines=13> */
.L_x_219:
[----:B------:R-:W-:Y:S05]  /*e9a0*/  BSYNC B1 ;  /* 0x0000000000017941 */ /* 0x000fea0003800000 */
.L_x_218:
        /* <DEDUP_REMOVED lines=13> */
.L_x_221:
[----:B------:R-:W-:Y:S05]  /*ea80*/  BSYNC B1 ;  /* 0x0000000000017941 */ /* 0x000fea0003800000 */
.L_x_220:
        /* <DEDUP_REMOVED lines=13> */
.L_x_223:
[----:B------:R-:W-:Y:S05]  /*eb60*/  BSYNC B1 ;  /* 0x0000000000017941 */ /* 0x000fea0003800000 */
.L_x_222:
        /* <DEDUP_REMOVED lines=13> */
.L_x_225:
[----:B------:R-:W-:Y:S05]  /*ec40*/  BSYNC B1 ;  /* 0x0000000000017941 */ /* 0x000fea0003800000 */
.L_x_224:
        /* <DEDUP_REMOVED lines=13> */
.L_x_227:
[----:B------:R-:W-:Y:S05]  /*ed20*/  BSYNC B1 ;  /* 0x0000000000017941 */ /* 0x000fea0003800000 */
.L_x_226:
        /* <DEDUP_REMOVED lines=13> */
.L_x_229:
[----:B------:R-:W-:Y:S05]  /*ee00*/  BSYNC B1 ;  /* 0x0000000000017941 */ /* 0x000fea0003800000 */
.L_x_228:
        /* <DEDUP_REMOVED lines=13> */
.L_x_231:
[----:B------:R-:W-:Y:S05]  /*eee0*/  BSYNC B1 ;  /* 0x0000000000017941 */ /* 0x000fea0003800000 */
.L_x_230:
[----:B------:R-:W2:Y:S01]  /*eef0*/  LDL.LU R6, [R1+0xf0] ;  /* 0x0000f00001067983 */ /* 0x000ea20000300800 */
[----:B-----5:R-:W-:Y:S01]  /*ef00*/  LOP3.LUT R0, R0, 0xff, RZ, 0xc0, !PT ;  /* 0x000000ff00007812 */ /* 0x020fe200078ec0ff */
[----:B------:R-:W-:Y:S01]  /*ef10*/  BSSY B1, `(.L_x_232) ;  /* 0x0000013000017945 */ /* 0x000fe20003800000 */
[----:B------:R-:W-:Y:S02]  /*ef20*/  IADD3 R5, P0, R36, 0x80, RZ ;  /* 0x0000008024057810 */ /* 0x000fe40007f1e0ff */
[----:B------:R-:W-:-:S03]  /*ef30*/  F2FP.F16.E4M3.UNPACK_B R0, R0 ;  /* 0x00000000ff00723e */ /* 0x000fc600020006ff */
[----:B------:R-:W-:Y:S01]  /*ef40*/  IMAD.X R2, RZ, RZ, R37, P0 ;  /* 0x000000ffff027224 */ /* 0x000fe200000e0625 */
[----:B------:R-:W-:Y:S01]  /*ef50*/  ISETP.GE.AND P0, PT, R40, 0x81, PT ;  /* 0x000000812800780c */ /* 0x000fe20003f06270 */
[----:B------:R-:W-:Y:S02]  /*ef60*/  HADD2.F32 R0, -RZ, R0.H0_H0 ;  /* 0x20000000ff007230 */ /* 0x000fe40000004100 */
[----:B------:R-:W-:Y:S01]  /*ef70*/  IMAD R4, R2, UR6, RZ ;  /* 0x0000000602047c24 */ /* 0x000fe2000f8e02ff */
[----:B------:R-:W-:Y:S01]  /*ef80*/  ISETP.LT.OR P4, PT, R41, 0x1, !P0 ;  /* 0x000000012900780c */ /* 0x000fe20004781670 */
[----:B0-----:R-:W-:-:S04]  /*ef90*/  IMAD.WIDE.U32 R2, R5, UR6, R38 ;  /* 0x0000000605027c25 */ /* 0x001fc8000f8e0026 */
[----:B------:R-:W-:Y:S01]  /*efa0*/  FMUL R0, R0, UR21 ;  /* 0x0000001500007c20 */ /* 0x000fe20008400000 */
[----:B------:R-:W-:Y:S01]  /*efb0*/  IMAD R5, R5, UR7, R4 ;  /* 0x0000000705057c24 */ /* 0x000fe2000f8e0204 */
[----:B------:R-:W-:-:S04]  /*efc0*/  IADD3 R2, P2, R2, UR10, RZ ;  /* 0x0000000a02027c10 */ /* 0x000fc8000ff5e0ff */
[----:B------:R-:W-:Y:S01]  /*efd0*/  IADD3.X R3, R3, UR11, R5, P2, !PT ;  /* 0x0000000b03037c10 */ /* 0x000fe200097fe405 */
[----:B--2---:R-:W-:-:S05]  /*efe0*/  FFMA R0, R6, UR20, R0 ;  /* 0x0000001406007c23 */ /* 0x004fca0008000000 */
[----:B------:R-:W-:Y:S02]  /*eff0*/  F2FP.SATFINITE.E4M3.F32.PACK_AB_MERGE_C R7, RZ, R0, RZ ;  /* 0x00000000ff07723e */ /* 0x000fe400048070ff */
[----:B------:R-:W-:-:S03]  /*f000*/  PRMT R0, RZ, 0x7610, R0 ;  /* 0x00007610ff007816 */ /* 0x000fc60000000000 */
[----:B------:R0:W-:Y:S01]  /*f010*/  @!P1 STG.E.U8 desc[UR14][R30.64+0xb9], R7 ;  /* 0x0000b9071e009986 */ /* 0x0001e2000c10110e */
[----:B------:R-:W-:Y:S05]  /*f020*/  @P4 BRA `(.L_x_233) ;  /* 0x0000000000044947 */ /* 0x000fea0003800000 */
[----:B------:R2:W5:Y:S02]  /*f030*/  LDG.E.U8 R0, desc[UR14][R2.64] ;  /* 0x0000000e02007981 */ /* 0x000564000c1e1100 */
.L_x_233:
[----:B------:R-:W-:Y:S05]  /*f040*/  BSYNC B1 ;  /* 0x0000000000017941 */ /* 0x000fea0003800000 */
.L_x_232:
        /* <DEDUP_REMOVED lines=8> */
[----:B------:R-:W-:Y:S02]  /*f0d0*/  F2FP.SATFINITE.E4M3.F32.PACK_AB_MERGE_C R5, RZ, R0, RZ ;  /* 0x00000000ff05723e */ /* 0x000fe400048070ff */
[----:B------:R-:W-:-:S03]  /*f0e0*/  PRMT R0, RZ, 0x7610, R0 ;  /* 0x00007610ff007816 */ /* 0x000fc60000000000 */
[----:B------:R3:W-:Y:S01]  /*f0f0*/  @!P4 STG.E.U8 desc[UR14][R26.64], R5 ;  /* 0x000000051a00c986 */ /* 0x0007e2000c10110e */
[----:B------:R-:W-:Y:S05]  /*f100*/  @P2 BRA `(.L_x_235) ;  /* 0x0000000000042947 */ /* 0x000fea0003800000 */
[----:B------:R0:W5:Y:S02]  /*f110*/  LDG.E.U8 R0, desc[UR14][R2.64+0x1] ;  /* 0x0000010e02007981 */ /* 0x000164000c1e1100 */
.L_x_235:
[----:B------:R-:W-:Y:S05]  /*f120*/  BSYNC B1 ;  /* 0x0000000000017941 */ /* 0x000fea0003800000 */
.L_x_234:
[----:B------:R-:W2:Y:S01]  /*f130*/  LDL.LU R4, [R1+0xf8] ;  /* 0x0000f80001047983 */ /* 0x000ea20000300800 */
[----:B-----5:R-:W-:Y:S01]  /*f140*/  LOP3.LUT R0, R0, 0xff, RZ, 0xc0, !PT ;  /* 0x000000ff00007812 */ /* 0x020fe200078ec0ff */
[----:B------:R-:W-:Y:S01]  /*f150*/  BSSY B1, `(.L_x_236) ;  /* 0x0000013000017945 */ /* 0x000fe20003800000 */
[----:B---3--:R-:W-:Y:S02]  /*f160*/  IADD3 R5, P1, R36, 0x88, RZ ;  /* 0x0000008824057810 */ /* 0x008fe40007f3e0ff */
[----:B------:R-:W-:-:S03]  /*f170*/  F2FP.F16.E4M3.UNPACK_B R0, R0 ;  /* 0x00000000ff00723e */ /* 0x000fc600020006ff */
[----:B------:R-:W-:Y:S01]  /*f180*/  IMAD.X R36, RZ, RZ, R37, P1 ;  /* 0x000000ffff247224 */ /* 0x000fe200008e0625 */
[----:B------:R-:W-:Y:S01]  /*f190*/  ISETP.GE.AND P1, PT, R40, 0x89, PT ;  /* 0x000000892800780c */ /* 0x000fe20003f26270 */
[----:B------:R-:W-:Y:S02]  /*f1a0*/  HADD2.F32 R0, -RZ, R0.H0_H0 ;  /* 0x20000000ff007230 */ /* 0x000fe40000004100 */
[----:B------:R-:W-:Y:S01]  /*f1b0*/  IMAD R36, R36, UR6, RZ ;  /* 0x0000000624247c24 */ /* 0x000fe2000f8e02ff */
[----:B------:R-:W-:Y:S01]  /*f1c0*/  ISETP.LT.OR P5, PT, R41, 0x1, !P1 ;  /* 0x000000012900780c */ /* 0x000fe20004fa1670 */
[----:B------:R-:W-:-:S04]  /*f1d0*/  IMAD.WIDE.U32 R38, R5, UR6, R38 ;  /* 0x0000000605267c25 */ /* 0x000fc8000f8e0026 */
[----:B------:R-:W-:Y:S01]  /*f1e0*/  FMUL R0, R0, UR21 ;  /* 0x0000001500007c20 */ /* 0x000fe20008400000 */
[----:B------:R-:W-:-:S03]  /*f1f0*/  IMAD R5, R5, UR7, R36 ;  /* 0x0000000705057c24 */ /* 0x000fc6000f8e0224 */
[----:B--2---:R-:W-:Y:S01]  /*f200*/  FFMA R0, R4, UR20, R0 ;  /* 0x0000001404007c23 */ /* 0x004fe20008000000 */
[----:B------:R-:W-:-:S04]  /*f210*/  IADD3 R4, P4, R38, UR10, RZ ;  /* 0x0000000a26047c10 */ /* 0x000fc8000ff9e0ff */
[----:B0-----:R-:W-:Y:S02]  /*f220*/  F2FP.SATFINITE.E4M3.F32.PACK_AB_MERGE_C R7, RZ, R0, RZ ;  /* 0x00000000ff07723e */ /* 0x001fe400048070ff */
[----:B------:R-:W-:Y:S02]  /*f230*/  IADD3.X R5, R39, UR11, R5, P4, !PT ;  /* 0x0000000b27057c10 */ /* 0x000fe4000a7fe405 */
[----:B------:R-:W-:Y:S01]  /*f240*/  PRMT R0, RZ, 0x7610, R0 ;  /* 0x00007610ff007816 */ /* 0x000fe20000000000 */
[----:B------:R0:W-:Y:S01]  /*f250*/  @!P2 STG.E.U8 desc[UR14][R26.64+0x1], R7 ;  /* 0x000001071a00a986 */ /* 0x0001e2000c10110e */
[----:B------:R-:W-:Y:S05]  /*f260*/  @P5 BRA `(.L_x_237) ;  /* 0x0000000000045947 */ /* 0x000fea0003800000 */
[----:B------:R2:W5:Y:S02]  /*f270*/  LDG.E.U8 R0, desc[UR14][R4.64] ;  /* 0x0000000e04007981 */ /* 0x000564000c1e1100 */
.L_x_237:
[----:B------:R-:W-:Y:S05]  /*f280*/  BSYNC B1 ;  /* 0x0000000000017941 */ /* 0x000fea0003800000 */
.L_x_236:
        /* <DEDUP_REMOVED lines=13> */
.L_x_239:
[----:B------:R-:W-:Y:S05]  /*f360*/  BSYNC B1 ;  /* 0x0000000000017941 */ /* 0x000fea0003800000 */
.L_x_238:
        /* <DEDUP_REMOVED lines=13> */
.L_x_241:
[----:B------:R-:W-:Y:S05]  /*f440*/  BSYNC B1 ;  /* 0x0000000000017941 */ /* 0x000fea0003800000 */
.L_x_240:
        /* <DEDUP_REMOVED lines=13> */
.L_x_243:
[----:B------:R-:W-:Y:S05]  /*f520*/  BSYNC B1 ;  /* 0x0000000000017941 */ /* 0x000fea0003800000 */
.L_x_242:
        /* <DEDUP_REMOVED lines=13> */
.L_x_245:
[----:B------:R-:W-:Y:S05]  /*f600*/  BSYNC B1 ;  /* 0x0000000000017941 */ /* 0x000fea0003800000 */
.L_x_244:
        /* <DEDUP_REMOVED lines=13> */
.L_x_247:
[----:B------:R-:W-:Y:S05]  /*f6e0*/  BSYNC B1 ;  /* 0x0000000000017941 */ /* 0x000fea0003800000 */
.L_x_246:
        /* <DEDUP_REMOVED lines=13> */
.L_x_249:
[----:B------:R-:W-:Y:S05]  /*f7c0*/  BSYNC B1 ;  /* 0x0000000000017941 */ /* 0x000fea0003800000 */
.L_x_248:
        /* <DEDUP_REMOVED lines=13> */
.L_x_251:
[----:B------:R-:W-:Y:S05]  /*f8a0*/  BSYNC B1 ;  /* 0x0000000000017941 */ /* 0x000fea0003800000 */
.L_x_250:
        /* <DEDUP_REMOVED lines=13> */
.L_x_253:
[----:B------:R-:W-:Y:S05]  /*f980*/  BSYNC B1 ;  /* 0x0000000000017941 */ /* 0x000fea0003800000 */
.L_x_252:
        /* <DEDUP_REMOVED lines=13> */
.L_x_255:
[----:B------:R-:W-:Y:S05]  /*fa60*/  BSYNC B1 ;  /* 0x0000000000017941 */ /* 0x000fea0003800000 */
.L_x_254:
        /* <DEDUP_REMOVED lines=13> */
.L_x_257:
[----:B------:R-:W-:Y:S05]  /*fb40*/  BSYNC B1 ;  /* 0x0000000000017941 */ /* 0x000fea0003800000 */
.L_x_256:
        /* <DEDUP_REMOVED lines=13> */
.L_x_259:
[----:B------:R-:W-:Y:S05]  /*fc20*/  BSYNC B1 ;  /* 0x0000000000017941 */ /* 0x000fea0003800000 */
.L_x_258:
        /* <DEDUP_REMOVED lines=13> */
.L_x_261:
[----:B------:R-:W-:Y:S05]  /*fd00*/  BSYNC B1 ;  /* 0x0000000000017941 */ /* 0x000fea0003800000 */
.L_x_260:
        /* <DEDUP_REMOVED lines=13> */
.L_x_263:
[----:B------:R-:W-:Y:S05]  /*fde0*/  BSYNC B1 ;  /* 0x0000000000017941 */ /* 0x000fea0003800000 */
.L_x_262:
        /* <DEDUP_REMOVED lines=13> */
.L_x_265:
[----:B------:R-:W-:Y:S05]  /*fec0*/  BSYNC B1 ;  /* 0x0000000000017941 */ /* 0x000fea0003800000 */
.L_x_264:
        /* <DEDUP_REMOVED lines=13> */
.L_x_267:
[----:B------:R-:W-:Y:S05]  /*ffa0*/  BSYNC B1 ;  /* 0x0000000000017941 */ /* 0x000fea0003800000 */
.L_x_266:
        /* <DEDUP_REMOVED lines=13> */
.L_x_269:
[----:B------:R-:W-:Y:S05]  /*10080*/  BSYNC B1 ;  /* 0x0000000000017941 */ /* 0x000fea0003800000 */
.L_x_268:
        /* <DEDUP_REMOVED lines=13> */
.L_x_271:
[----:B------:R-:W-:Y:S05]  /*10160*/  BSYNC B1 ;  /* 0x0000000000017941 */ /* 0x000fea0003800000 */
.L_x_270:
        /* <DEDUP_REMOVED lines=13> */
.L_x_273:
[----:B------:R-:W-:Y:S05]  /*10240*/  BSYNC B1 ;  /* 0x0000000000017941 */ /* 0x000fea0003800000 */
.L_x_272:
        /* <DEDUP_REMOVED lines=13> */
.L_x_275:
[----:B------:R-:W-:Y:S05]  /*10320*/  BSYNC B1 ;  /* 0x0000000000017941 */ /* 0x000fea0003800000 */
.L_x_274:
        /* <DEDUP_REMOVED lines=13> */
.L_x_277:
[----:B------:R-:W-:Y:S05]  /*10400*/  BSYNC B1 ;  /* 0x0000000000017941 */ /* 0x000fea0003800000 */
.L_x_276:
        /* <DEDUP_REMOVED lines=13> */
.L_x_279:
[----:B------:R-:W-:Y:S05]  /*104e0*/  BSYNC B1 ;  /* 0x0000000000017941 */ /* 0x000fea0003800000 */
.L_x_278:
        /* <DEDUP_REMOVED lines=13> */
.L_x_281:
[----:B------:R-:W-:Y:S05]  /*105c0*/  BSYNC B1 ;  /* 0x0000000000017941 */ /* 0x000fea0003800000 */
.L_x_280:
        /* <DEDUP_REMOVED lines=13> */
.L_x_283:
[----:B------:R-:W-:Y:S05]  /*106a0*/  BSYNC B1 ;  /* 0x0000000000017941 */ /* 0x000fea0003800000 */
.L_x_282:
        /* <DEDUP_REMOVED lines=13> */
.L_x_285:
[----:B------:R-:W-:Y:S05]  /*10780*/  BSYNC B1 ;  /* 0x0000000000017941 */ /* 0x000fea0003800000 */
.L_x_284:
        /* <DEDUP_REMOVED lines=13> */
.L_x_287:
[----:B------:R-:W-:Y:S05]  /*10860*/  BSYNC B1 ;  /* 0x0000000000017941 */ /* 0x000fea0003800000 */
.L_x_286:
        /* <DEDUP_REMOVED lines=13> */
.L_x_289:
[----:B------:R-:W-:Y:S05]  /*10940*/  BSYNC B1 ;  /* 0x0000000000017941 */ /* 0x000fea0003800000 */
.L_x_288:
        /* <DEDUP_REMOVED lines=13> */
.L_x_291:
[----:B------:R-:W-:Y:S05]  /*10a20*/  BSYNC B1 ;  /* 0x0000000000017941 */ /* 0x000fea0003800000 */
.L_x_290:
        /* <DEDUP_REMOVED lines=13> */
.L_x_293:
[----:B------:R-:W-:Y:S05]  /*10b00*/  BSYNC B1 ;  /* 0x0000000000017941 */ /* 0x000fea0003800000 */
.L_x_292:
        /* <DEDUP_REMOVED lines=13> */
.L_x_295:
[----:B------:R-:W-:Y:S05]  /*10be0*/  BSYNC B1 ;  /* 0x0000000000017941 */ /* 0x000fea0003800000 */
.L_x_294:
        /* <DEDUP_REMOVED lines=13> */
.L_x_297:
[----:B------:R-:W-:Y:S05]  /*10cc0*/  BSYNC B1 ;  /* 0x0000000000017941 */ /* 0x000fea0003800000 */
.L_x_296:
        /* <DEDUP_REMOVED lines=13> */
.L_x_299:
[----:B------:R-:W-:Y:S05]  /*10da0*/  BSYNC B1 ;  /* 0x0000000000017941 */ /* 0x000fea0003800000 */
.L_x_298:
        /* <DEDUP_REMOVED lines=13> */
.L_x_301:
[----:B------:R-:W-:Y:S05]  /*10e80*/  BSYNC B1 ;  /* 0x0000000000017941 */ /* 0x000fea0003800000 */
.L_x_300:
        /* <DEDUP_REMOVED lines=13> */
.L_x_303:
[----:B------:R-:W-:Y:S05]  /*10f60*/  BSYNC B1 ;  /* 0x0000000000017941 */ /* 0x000fea0003800000 */
.L_x_302:
        /* <DEDUP_REMOVED lines=13> */
.L_x_305:
[----:B------:R-:W-:Y:S05]  /*11040*/  BSYNC B1 ;  /* 0x0000000000017941 */ /* 0x000fea0003800000 */
.L_x_304:
        /* <DEDUP_REMOVED lines=13> */
.L_x_307:
[----:B------:R-:W-:Y:S05]  /*11120*/  BSYNC B1 ;  /* 0x0000000000017941 */ /* 0x000fea0003800000 */
.L_x_306:
        /* <DEDUP_REMOVED lines=13> */
.L_x_309:
[----:B------:R-:W-:Y:S05]  /*11200*/  BSYNC B1 ;  /* 0x0000000000017941 */ /* 0x000fea0003800000 */
.L_x_308:
        /* <DEDUP_REMOVED lines=13> */
.L_x_311:
[----:B------:R-:W-:Y:S05]  /*112e0*/  BSYNC B1 ;  /* 0x0000000000017941 */ /* 0x000fea0003800000 */
.L_x_310:
        /* <DEDUP_REMOVED lines=13> */
.L_x_313:
[----:B------:R-:W-:Y:S05]  /*113c0*/  BSYNC B1 ;  /* 0x0000000000017941 */ /* 0x000fea0003800000 */
.L_x_312:
        /* <DEDUP_REMOVED lines=13> */
.L_x_315:
[----:B------:R-:W-:Y:S05]  /*114a0*/  BSYNC B1 ;  /* 0x0000000000017941 */ /* 0x000fea0003800000 */
.L_x_314:
        /* <DEDUP_REMOVED lines=13> */
.L_x_317:
[----:B------:R-:W-:Y:S05]  /*11580*/  BSYNC B1 ;  /* 0x0000000000017941 */ /* 0x000fea0003800000 */
.L_x_316:
        /* <DEDUP_REMOVED lines=13> */
.L_x_319:
[----:B------:R-:W-:Y:S05]  /*11660*/  BSYNC B1 ;  /* 0x0000000000017941 */ /* 0x000fea0003800000 */
.L_x_318:
        /* <DEDUP_REMOVED lines=13> */
.L_x_321:
[----:B------:R-:W-:Y:S05]  /*11740*/  BSYNC B1 ;  /* 0x0000000000017941 */ /* 0x000fea0003800000 */
.L_x_320:
        /* <DEDUP_REMOVED lines=13> */
.L_x_323:
[----:B------:R-:W-:Y:S05]  /*11820*/  BSYNC B1 ;  /* 0x0000000000017941 */ /* 0x000fea0003800000 */
.L_x_322:
        /* <DEDUP_REMOVED lines=13> */
.L_x_325:
[----:B------:R-:W-:Y:S05]  /*11900*/  BSYNC B1 ;  /* 0x0000000000017941 */ /* 0x000fea0003800000 */
.L_x_324:
        /* <DEDUP_REMOVED lines=13> */
.L_x_327:
[----:B------:R-:W-:Y:S05]  /*119e0*/  BSYNC B1 ;  /* 0x0000000000017941 */ /* 0x000fea0003800000 */
.L_x_326:
        /* <DEDUP_REMOVED lines=13> */
.L_x_329:
[----:B------:R-:W-:Y:S05]  /*11ac0*/  BSYNC B1 ;  /* 0x0000000000017941 */ /* 0x000fea0003800000 */
.L_x_328:
        /* <DEDUP_REMOVED lines=13> */
.L_x_331:
[----:B------:R-:W-:Y:S05]  /*11ba0*/  BSYNC B1 ;  /* 0x0000000000017941 */ /* 0x000fea0003800000 */
.L_x_330:
        /* <DEDUP_REMOVED lines=13> */
.L_x_333:
[----:B------:R-:W-:Y:S05]  /*11c80*/  BSYNC B1 ;  /* 0x0000000000017941 */ /* 0x000fea0003800000 */
.L_x_332:
        /* <DEDUP_REMOVED lines=13> */
.L_x_335:
[----:B------:R-:W-:Y:S05]  /*11d60*/  BSYNC B1 ;  /* 0x0000000000017941 */ /* 0x000fea0003800000 */
.L_x_334:
        /* <DEDUP_REMOVED lines=13> */
.L_x_337:
[----:B------:R-:W-:Y:S05]  /*11e40*/  BSYNC B1 ;  /* 0x0000000000017941 */ /* 0x000fea0003800000 */
.L_x_336:
        /* <DEDUP_REMOVED lines=13> */
.L_x_339:
[----:B------:R-:W-:Y:S05]  /*11f20*/  BSYNC B1 ;  /* 0x0000000000017941 */ /* 0x000fea0003800000 */
.L_x_338:
        /* <DEDUP_REMOVED lines=13> */
.L_x_341:
[----:B------:R-:W-:Y:S05]  /*12000*/  BSYNC B1 ;  /* 0x0000000000017941 */ /* 0x000fea0003800000 */
.L_x_340:
        /* <DEDUP_REMOVED lines=13> */
.L_x_343:
[----:B------:R-:W-:Y:S05]  /*120e0*/  BSYNC B1 ;  /* 0x0000000000017941 */ /* 0x000fea0003800000 */
.L_x_342:
        /* <DEDUP_REMOVED lines=13> */
.L_x_345:
[----:B------:R-:W-:Y:S05]  /*121c0*/  BSYNC B1 ;  /* 0x0000000000017941 */ /* 0x000fea0003800000 */
.L_x_344:
        /* <DEDUP_REMOVED lines=13> */
.L_x_347:
[----:B------:R-:W-:Y:S05]  /*122a0*/  BSYNC B1 ;  /* 0x0000000000017941 */ /* 0x000fea0003800000 */
.L_x_346:
        /* <DEDUP_REMOVED lines=13> */
.L_x_349:
[----:B------:R-:W-:Y:S05]  /*12380*/  BSYNC B1 ;  /* 0x0000000000017941 */ /* 0x000fea0003800000 */
.L_x_348:
        /* <DEDUP_REMOVED lines=13> */
.L_x_351:
[----:B------:R-:W-:Y:S05]  /*12460*/  BSYNC B1 ;  /* 0x0000000000017941 */ /* 0x000fea0003800000 */
.L_x_350:
        /* <DEDUP_REMOVED lines=13> */
.L_x_353:
[----:B------:R-:W-:Y:S05]  /*12540*/  BSYNC B1 ;  /* 0x0000000000017941 */ /* 0x000fea0003800000 */
.L_x_352:
        /* <DEDUP_REMOVED lines=13> */
.L_x_355:
[----:B------:R-:W-:Y:S05]  /*12620*/  BSYNC B1 ;  /* 0x0000000000017941 */ /* 0x000fea0003800000 */
.L_x_354:
        /* <DEDUP_REMOVED lines=13> */
.L_x_357:
[----:B------:R-:W-:Y:S05]  /*12700*/  BSYNC B1 ;  /* 0x0000000000017941 */ /* 0x000fea0003800000 */
.L_x_356:
        /* <DEDUP_REMOVED lines=13> */
.L_x_359:
[----:B------:R-:W-:Y:S05]  /*127e0*/  BSYNC B1 ;  /* 0x0000000000017941 */ /* 0x000fea0003800000 */
.L_x_358:
        /* <DEDUP_REMOVED lines=13> */
.L_x_361:
[----:B------:R-:W-:Y:S05]  /*128c0*/  BSYNC B1 ;  /* 0x0000000000017941 */ /* 0x000fea0003800000 */
.L_x_360:
        /* <DEDUP_REMOVED lines=13> */
.L_x_363:
[----:B------:R-:W-:Y:S05]  /*129a0*/  BSYNC B1 ;  /* 0x0000000000017941 */ /* 0x000fea0003800000 */
.L_x_362:
        /* <DEDUP_REMOVED lines=13> */
.L_x_365:
[----:B------:R-:W-:Y:S05]  /*12a80*/  BSYNC B1 ;  /* 0x0000000000017941 */ /* 0x000fea0003800000 */
.L_x_364:
        /* <DEDUP_REMOVED lines=13> */
.L_x_367:
[----:B------:R-:W-:Y:S05]  /*12b60*/  BSYNC B1 ;  /* 0x0000000000017941 */ /* 0x000fea0003800000 */
.L_x_366:
        /* <DEDUP_REMOVED lines=13> */
.L_x_369:
[----:B------:R-:W-:Y:S05]  /*12c40*/  BSYNC B1 ;  /* 0x0000000000017941 */ /* 0x000fea0003800000 */
.L_x_368:
        /* <DEDUP_REMOVED lines=13> */
.L_x_371:
[----:B------:R-:W-:Y:S05]  /*12d20*/  BSYNC B1 ;  /* 0x0000000000017941 */ /* 0x000fea0003800000 */
.L_x_370:
        /* <DEDUP_REMOVED lines=13> */
.L_x_373:
[----:B------:R-:W-:Y:S05]  /*12e00*/  BSYNC B1 ;  /* 0x0000000000017941 */ /* 0x000fea0003800000 */
.L_x_372:
        /* <DEDUP_REMOVED lines=13> */
.L_x_375:
[----:B------:R-:W-:Y:S05]  /*12ee0*/  BSYNC B1 ;  /* 0x0000000000017941 */ /* 0x000fea0003800000 */
.L_x_374:
        /* <DEDUP_REMOVED lines=13> */
.L_x_377:
[----:B------:R-:W-:Y:S05]  /*12fc0*/  BSYNC B1 ;  /* 0x0000000000017941 */ /* 0x000fea0003800000 */
.L_x_376:
        /* <DEDUP_REMOVED lines=13> */
.L_x_379:
[----:B------:R-:W-:Y:S05]  /*130a0*/  BSYNC B1 ;  /* 0x0000000000017941 */ /* 0x000fea0003800000 */
.L_x_378:
        /* <DEDUP_REMOVED lines=13> */
.L_x_381:
[----:B------:R-:W-:Y:S05]  /*13180*/  BSYNC B1 ;  /* 0x0000000000017941 */ /* 0x000fea0003800000 */
.L_x_380:
        /* <DEDUP_REMOVED lines=13> */
.L_x_383:
[----:B------:R-:W-:Y:S05]  /*13260*/  BSYNC B1 ;  /* 0x0000000000017941 */ /* 0x000fea0003800000 */
.L_x_382:
        /* <DEDUP_REMOVED lines=13> */
.L_x_385:
[----:B------:R-:W-:Y:S05]  /*13340*/  BSYNC B1 ;  /* 0x0000000000017941 */ /* 0x000fea0003800000 */
.L_x_384:
        /* <DEDUP_REMOVED lines=13> */
.L_x_387:
[----:B------:R-:W-:Y:S05]  /*13420*/  BSYNC B1 ;  /* 0x0000000000017941 */ /* 0x000fea0003800000 */
.L_x_386:
        /* <DEDUP_REMOVED lines=13> */
.L_x_389:
[----:B------:R-:W-:Y:S05]  /*13500*/  BSYNC B1 ;  /* 0x0000000000017941 */ /* 0x000fea0003800000 */
.L_x_388:
        /* <DEDUP_REMOVED lines=13> */
.L_x_391:
[----:B------:R-:W-:Y:S05]  /*135e0*/  BSYNC B1 ;  /* 0x0000000000017941 */ /* 0x000fea0003800000 */
.L_x_390:
        /* <DEDUP_REMOVED lines=13> */
.L_x_393:
[----:B------:R-:W-:Y:S05]  /*136c0*/  BSYNC B1 ;  /* 0x0000000000017941 */ /* 0x000fea0003800000 */
.L_x_392:
        /* <DEDUP_REMOVED lines=13> */
.L_x_395:
[----:B------:R-:W-:Y:S05]  /*137a0*/  BSYNC B1 ;  /* 0x0000000000017941 */ /* 0x000fea0003800000 */
.L_x_394:
        /* <DEDUP_REMOVED lines=13> */
.L_x_397:
[----:B------:R-:W-:Y:S05]  /*13880*/  BSYNC B1 ;  /* 0x0000000000017941 */ /* 0x000fea0003800000 */
.L_x_396:
        /* <DEDUP_REMOVED lines=13> */
.L_x_399:
[----:B------:R-:W-:Y:S05]  /*13960*/  BSYNC B1 ;  /* 0x0000000000017941 */ /* 0x000fea0003800000 */
.L_x_398:
        /* <DEDUP_REMOVED lines=13> */
.L_x_401:
[----:B------:R-:W-:Y:S05]  /*13a40*/  BSYNC B1 ;  /* 0x0000000000017941 */ /* 0x000fea0003800000 */
.L_x_400:
        /* <DEDUP_REMOVED lines=13> */
.L_x_403:
[----:B------:R-:W-:Y:S05]  /*13b20*/  BSYNC B1 ;  /* 0x0000000000017941 */ /* 0x000fea0003800000 */
.L_x_402:
        /* <DEDUP_REMOVED lines=13> */
.L_x_405:
[----:B------:R-:W-:Y:S05]  /*13c00*/  BSYNC B1 ;  /* 0x0000000000017941 */ /* 0x000fea0003800000 */
.L_x_404:
        /* <DEDUP_REMOVED lines=13> */
.L_x_407:
[----:B------:R-:W-:Y:S05]  /*13ce0*/  BSYNC B1 ;  /* 0x0000000000017941 */ /* 0x000fea0003800000 */
.L_x_406:
        /* <DEDUP_REMOVED lines=13> */
.L_x_409:
[----:B------:R-:W-:Y:S05]  /*13dc0*/  BSYNC B1 ;  /* 0x0000000000017941 */ /* 0x000fea0003800000 */
.L_x_408:
        /* <DEDUP_REMOVED lines=13> */
.L_x_411:
[----:B------:R-:W-:Y:S05]  /*13ea0*/  BSYNC B1 ;  /* 0x0000000000017941 */ /* 0x000fea0003800000 */
.L_x_410:
        /* <DEDUP_REMOVED lines=13> */
.L_x_413:
[----:B------:R-:W-:Y:S05]  /*13f80*/  BSYNC B1 ;  /* 0x0000000000017941 */ /* 0x000fea0003800000 */
.L_x_412:
        /* <DEDUP_REMOVED lines=13> */
.L_x_415:
[----:B------:R-:W-:Y:S05]  /*14060*/  BSYNC B1 ;  /* 0x0000000000017941 */ /* 0x000fea0003800000 */
.L_x_414:
        /* <DEDUP_REMOVED lines=13> */
.L_x_417:
[----:B------:R-:W-:Y:S05]  /*14140*/  BSYNC B1 ;  /* 0x0000000000017941 */ /* 0x000fea0003800000 */
.L_x_416:
        /* <DEDUP_REMOVED lines=13> */
.L_x_419:
[----:B------:R-:W-:Y:S05]  /*14220*/  BSYNC B1 ;  /* 0x0000000000017941 */ /* 0x000fea0003800000 */
.L_x_418:
[----:B--23--:R-:W2:Y:S01]  /*14230*/  LDL.LU R2, [R1+0x268] ;  /* 0x0002680001027983 */ /* 0x00cea20000300800 */
[----:B-----5:R-:W-:Y:S01]  /*14240*/  LOP3.LUT R0, R0, 0xff, RZ, 0xc0, !PT ;  /* 0x000000ff00007812 */ /* 0x020fe200078ec0ff */
[----:B------:R-:W-:Y:S01]  /*14250*/  BSSY B1, `(.L_x_420) ;  /* 0x000000b000017945 */ /* 0x000fe20003800000 */
[----:B------:R-:W-:Y:S02]  /*14260*/  ISETP.LT.OR P2, PT, R41, 0xb9, !P1 ;  /* 0x000000b92900780c */ /* 0x000fe40004f41670 */
[----:B------:R-:W-:-:S05]  /*14270*/  F2FP.F16.E4M3.UNPACK_B R0, R0 ;  /* 0x00000000ff00723e */ /* 0x000fca00020006ff */
[----:B------:R-:W-:-:S05]  /*14280*/  HADD2.F32 R0, -RZ, R0.H0_H0 ;  /* 0x20000000ff007230 */ /* 0x000fca0000004100 */
[----:B------:R-:W-:-:S04]  /*14290*/  FMUL R0, R0, UR21 ;  /* 0x0000001500007c20 */ /* 0x000fc80008400000 */
[----:B--2---:R-:W-:-:S05]  /*142a0*/  FFMA R0, R2, UR20, R0 ;  /* 0x0000001402007c23 */ /* 0x004fca0008000000 */
[----:B------:R-:W-:Y:S02]  /*142b0*/  F2FP.SATFINITE.E4M3.F32.PACK_AB_MERGE_C R3, RZ, R0, RZ ;  /* 0x00000000ff03723e */ /* 0x000fe400048070ff */
[----:B------:R-:W-:-:S03]  /*142c0*/  PRMT R0, RZ, 0x7610, R0 ;  /* 0x00007610ff007816 */ /* 0x000fc60000000000 */
[----:B------:R2:W-:Y:S01]  /*142d0*/  @!P0 STG.E.U8 desc[UR14][R26.64+0xb9], R3 ;  /* 0x0000b9031a008986 */ /* 0x0005e2000c10110e */
[----:B------:R-:W-:Y:S05]  /*142e0*/  @P2 BRA `(.L_x_421) ;  /* 0x0000000000042947 */ /* 0x000fea0003800000 */
[----:B------:R3:W5:Y:S02]  /*142f0*/  LDG.E.U8 R0, desc[UR14][R4.64+0xb8] ;  /* 0x0000b80e04007981 */ /* 0x000764000c1e1100 */
.L_x_421:
[----:B------:R-:W-:Y:S05]  /*14300*/  BSYNC B1 ;  /* 0x0000000000017941 */ /* 0x000fea0003800000 */
.L_x_420:
[----:B------:R-:W4:Y:S01]  /*14310*/  LDL.LU R2, [R1+0x26c] ;  /* 0x00026c0001027983 */ /* 0x000f220000300800 */
[----:B-----5:R-:W-:Y:S01]  /*14320*/  LOP3.LUT R0, R0, 0xff, RZ, 0xc0, !PT ;  /* 0x000000ff00007812 */ /* 0x020fe200078ec0ff */
[----:B------:R-:W-:Y:S01]  /*14330*/  BSSY B1, `(.L_x_422) ;  /* 0x000000b000017945 */ /* 0x000fe20003800000 */
[----:B------:R-:W-:Y:S02]  /*14340*/  ISETP.LT.OR P1, PT, R41, 0xba, !P1 ;  /* 0x000000ba2900780c */ /* 0x000fe40004f21670 */
[----:B------:R-:W-:-:S05]  /*14350*/  F2FP.F16.E4M3.UNPACK_B R0, R0 ;  /* 0x00000000ff00723e */ /* 0x000fca00020006ff */
[----:B------:R-:W-:-:S05]  /*14360*/  HADD2.F32 R0, -RZ, R0.H0_H0 ;  /* 0x20000000ff007230 */ /* 0x000fca0000004100 */
[----:B------:R-:W-:-:S04]  /*14370*/  FMUL R0, R0, UR21 ;  /* 0x0000001500007c20 */ /* 0x000fc80008400000 */
[----:B----4-:R-:W-:-:S05]  /*14380*/  FFMA R0, R2, UR20, R0 ;  /* 0x0000001402007c23 */ /* 0x010fca0008000000 */
[----:B--2---:R-:W-:Y:S02]  /*14390*/  F2FP.SATFINITE.E4M3.F32.PACK_AB_MERGE_C R3, RZ, R0, RZ ;  /* 0x00000000ff03723e */ /* 0x004fe400048070ff */
[----:B------:R-:W-:-:S03]  /*143a0*/  PRMT R0, RZ, 0x7610, R0 ;  /* 0x00007610ff007816 */ /* 0x000fc60000000000 */
[----:B------:R2:W-:Y:S01]  /*143b0*/  @!P2 STG.E.U8 desc[UR14][R28.64+0xb8], R3 ;  /* 0x0000b8031c00a986 */ /* 0x0005e2000c10110e */
[----:B------:R-:W-:Y:S05]  /*143c0*/  @P1 BRA `(.L_x_423) ;  /* 0x0000000000041947 */ /* 0x000fea0003800000 */
[----:B------:R4:W5:Y:S02]  /*143d0*/  LDG.E.U8 R0, desc[UR14][R4.64+0xb9] ;  /* 0x0000b90e04007981 */ /* 0x000964000c1e1100 */
.L_x_423:
[----:B------:R-:W-:Y:S05]  /*143e0*/  BSYNC B1 ;  /* 0x0000000000017941 */ /* 0x000fea0003800000 */
.L_x_422:
[----:B------:R-:W-:Y:S05]  /*143f0*/  @P1 BRA `(.L_x_424) ;  /* 0x0000003800a81947 */ /* 0x000fea0003800000 */
[----:B------:R-:W2:Y:S01]  /*14400*/  LDL.LU R2, [R1+0x270] ;  /* 0x0002700001027983 */ /* 0x000ea20000300800 */
[----:B-----5:R-:W-:-:S04]  /*14410*/  LOP3.LUT R0, R0, 0xff, RZ, 0xc0, !PT ;  /* 0x000000ff00007812 */ /* 0x020fc800078ec0ff */
[----:B------:R-:W-:-:S05]  /*14420*/  F2FP.F16.E4M3.UNPACK_B R0, R0 ;  /* 0x00000000ff00723e */ /* 0x000fca00020006ff */
[----:B------:R-:W-:-:S05]  /*14430*/  HADD2.F32 R0, -RZ, R0.H0_H0 ;  /* 0x20000000ff007230 */ /* 0x000fca0000004100 */
[----:B------:R-:W-:-:S04]  /*14440*/  FMUL R0, R0, UR21 ;  /* 0x0000001500007c20 */ /* 0x000fc80008400000 */
[----:B--2---:R-:W-:-:S05]  /*14450*/  FFMA R0, R2, UR20, R0 ;  /* 0x0000001402007c23 */ /* 0x004fca0008000000 */
[----:B------:R-:W-:-:S05]  /*14460*/  F2FP.SATFINITE.E4M3.F32.PACK_AB_MERGE_C R3, RZ, R0, RZ ;  /* 0x00000000ff03723e */ /* 0x000fca00048070ff */
[----:B------:R2:W-:Y:S01]  /*14470*/  STG.E.U8 desc[UR14][R28.64+0xb9], R3 ;  /* 0x0000b9031c007986 */ /* 0x0005e2000c10110e */
[----:B------:R-:W-:Y:S05]  /*14480*/  BRA `(.L_x_424) ;  /* 0x0000003800847947 */ /* 0x000fea0003800000 */
.L_x_39:
[C---:B------:R-:W-:Y:S01]  /*14490*/  ISETP.GE.AND P1, PT, R40.reuse, 0x1, PT ;  /* 0x000000012800780c */ /* 0x040fe20003f26270 */
[----:B------:R-:W-:Y:S01]  /*144a0*/  FMUL R227, R227, UR20 ;  /* 0x00000014e3e37c20 */ /* 0x000fe20008400000 */
[----:B------:R-:W-:Y:S01]  /*144b0*/  ISETP.GE.AND P2, PT, R40, 0x9, PT ;  /* 0x000000092800780c */ /* 0x000fe20003f46270 */
[----:B------:R-:W-:Y:S01]  /*144c0*/  FMUL R226, R226, UR20 ;  /* 0x00000014e2e27c20 */ /* 0x000fe20008400000 */
[----:B------:R-:W-:Y:S01]  /*144d0*/  ISETP.LT.OR P0, PT, R41, 0x1, !P1 ;  /* 0x000000012900780c */ /* 0x000fe20004f01670 */
[----:B------:R-:W-:Y:S01]  /*144e0*/  FMUL R225, R225, UR20 ;  /* 0x00000014e1e17c20 */ /* 0x000fe20008400000 */
[C---:B------:R-:W-:Y:S02]  /*144f0*/  ISETP.LT.OR P4, PT, R41.reuse, 0x2, !P1 ;  /* 0x000000022900780c */ /* 0x040fe40004f81670 */
[----:B------:R-:W-:Y:S02]  /*14500*/  ISETP.LT.OR P6, PT, R41, 0x1, !P2 ;  /* 0x000000012900780c */ /* 0x000fe400057c1670 */
[----:B------:R-:W-:-:S02]  /*14510*/  F2FP.SATFINITE.E4M3.F32.PACK_AB_MERGE_C R227, RZ, R227, RZ ;  /* 0x000000e3ffe3723e */ /* 0x000fc400048070ff */
[----:B------:R-:W-:Y:S02]  /*14520*/  F2FP.SATFINITE.E4M3.F32.PACK_AB_MERGE_C R25, RZ, R226, RZ ;  /* 0x000000e2ff19723e */ /* 0x000fe400048070ff */
[----:B------:R-:W-:-:S03]  /*14530*/  F2FP.SATFINITE.E4M3.F32.PACK_AB_MERGE_C R225, RZ, R225, RZ ;  /* 0x000000e1ffe1723e */ /* 0x000fc600048070ff */
[----:B------:R0:W-:Y:S01]  /*14540*/  @!P0 STG.E.U8 desc[UR14][R32.64], R227 ;  /* 0x000000e320008986 */ /* 0x0001e2000c10110e */
[C---:B------:R-:W-:Y:S02]  /*14550*/  ISETP.LT.OR P0, PT, R41.reuse, 0x2, !P2 ;  /* 0x000000022900780c */ /* 0x040fe40005701670 */
[C---:B------:R-:W-:Y:S01]  /*14560*/  ISETP.LT.OR P5, PT, R41.reuse, 0x9, !P1 ;  /* 0x000000092900780c */ /* 0x040fe20004fa1670 */
[----:B------:R1:W-:Y:S01]  /*14570*/  @!P4 STG.E.U8 desc[UR14][R32.64+0x1], R25 ;  /* 0x000001192000c986 */ /* 0x0003e2000c10110e */
[C---:B------:R-:W-:Y:S01]  /*14580*/  ISETP.LT.OR P4, PT, R41.reuse, 0xa, !P1 ;  /* 0x0000000a2900780c */ /* 0x040fe20004f81670 */
[----:B------:R-:W-:Y:S02]  /*14590*/  FMUL R224, R224, UR20 ;  /* 0x00000014e0e07c20 */ /* 0x000fe40008400000 */
[----:B------:R2:W-:Y:S01]  /*145a0*/  @!P6 STG.E.U8 desc[UR14][R30.64], R225 ;  /* 0x000000e11e00e986 */ /* 0x0005e2000c10110e */
[----:B------:R-:W-:Y:S01]  /*145b0*/  ISETP.LT.OR P6, PT, R41, 0x9, !P2 ;  /* 0x000000092900780c */ /* 0x000fe200057c1670 */
[----:B------:R-:W-:Y:S01]  /*145c0*/  FMUL R223, R223, UR20 ;  /* 0x00000014dfdf7c20 */ /* 0x000fe20008400000 */
[----:B------:R-:W-:Y:S01]  /*145d0*/  FMUL R222, R222, UR20 ;  /* 0x00000014dede7c20 */ /* 0x000fe20008400000 */
[----:B------:R-:W-:Y:S01]  /*145e0*/  FMUL R221, R221, UR20 ;  /* 0x00000014dddd7c20 */ /* 0x000fe20008400000 */
[----:B------:R-:W-:Y:S01]  /*145f0*/  F2FP.SATFINITE.E4M3.F32.PACK_AB_MERGE_C R35, RZ, R224, RZ ;  /* 0x000000e0ff23723e */ /* 0x000fe200048070ff */
[----:B0-----:R-:W4:Y:S01]  /*14600*/  LDL.LU R227, [R1+0xc] ;  /* 0x00000c0001e37983 */ /* 0x001f220000300800 */
[----:B------:R-:W-:-:S02]  /*14610*/  F2FP.SATFINITE.E4M3.F32.PACK_AB_MERGE_C R223, RZ, R223, RZ ;  /* 0x000000dfffdf723e */ /* 0x000fc400048070ff */
[----:B-1----:R-:W-:Y:S01]  /*14620*/  F2FP.SATFINITE.E4M3.F32.PACK_AB_MERGE_C R25, RZ, R222, RZ ;  /* 0x000000deff19723e */ /* 0x002fe200048070ff */
[----:B------:R-:W3:Y:S01]  /*14630*/  LDL.LU R226, [R1+0x4] ;  /* 0x0000040001e27983 */ /* 0x000ee20000300800 */
[----:B------:R-:W-:-:S03]  /*14640*/  F2FP.SATFINITE.E4M3.F32.PACK_AB_MERGE_C R221, RZ, R221, RZ ;  /* 0x000000ddffdd723e */ /* 0x000fc600048070ff */
[----:B--2---:R-:W2:Y:S04]  /*14650*/  LDL.LU R225, [R1] ;  /* 0x0000000001e17983 */ /* 0x004ea80000300800 */
[----:B------:R-:W-:Y:S04]  /*14660*/  @!P0 STG.E.U8 desc[UR14][R30.64+0x1], R35 ;  /* 0x000001231e008986 */ /* 0x000fe8000c10110e */
[----:B------:R-:W4:Y:S04]  /*14670*/  LDL.LU R224, [R1+0x18] ;  /* 0x0000180001e07983 */ /* 0x000f280000300800 */
[----:B------:R0:W-:Y:S04]  /*14680*/  @!P5 STG.E.U8 desc[UR14][R32.64+0x8], R223 ;  /* 0x000008df2000d986 */ /* 0x0001e8000c10110e */
[----:B------:R-:W-:Y:S04]  /*14690*/  @!P4 STG.E.U8 desc[UR14][R32.64+0x9], R25 ;  /* 0x000009192000c986 */ /* 0x000fe8000c10110e */
[----:B------:R1:W-:Y:S04]  /*146a0*/  @!P6 STG.E.U8 desc[UR14][R30.64+0x8], R221 ;  /* 0x000008dd1e00e986 */ /* 0x0003e8000c10110e */
[----:B0-----:R-:W4:Y:S01]  /*146b0*/  LDL.LU R223, [R1+0x14] ;  /* 0x0000140001df7983 */ /* 0x001f220000300800 */
[----:B------:R-:W-:-:S03]  /*146c0*/  FMUL R220, R220, UR20 ;  /* 0x00000014dcdc7c20 */ /* 0x000fc60008400000 */
[----:B------:R-:W4:Y:S01]  /*146d0*/  LDL.LU R222, [R1+0x10] ;  /* 0x0000100001de7983 */ /* 0x000f220000300800 */
[C---:B------:R-:W-:Y:S01]  /*146e0*/  ISETP.LT.OR P0, PT, R41.reuse, 0xa, !P2 ;  /* 0x0000000a2900780c */ /* 0x040fe20005701670 */
[----:B------:R-:W-:Y:S01]  /*146f0*/  FMUL R218, R218, UR20 ;  /* 0x00000014dada7c20 */ /* 0x000fe20008400000 */
[C---:B------:R-:W-:Y:S01]  /*14700*/  ISETP.LT.OR P5, PT, R41.reuse, 0x11, !P1 ;  /* 0x000000112900780c */ /* 0x040fe20004fa1670 */
[----:B-1----:R-:W4:Y:S01]  /*14710*/  LDL.LU R221, [R1+0x8] ;  /* 0x0000080001dd7983 */ /* 0x002f220000300800 */
[----:B------:R-:W-:Y:S01]  /*14720*/  ISETP.LT.OR P4, PT, R41, 0x12, !P1 ;  /* 0x000000122900780c */ /* 0x000fe20004f81670 */
[----:B------:R-:W-:Y:S01]  /*14730*/  FMUL R219, R219, UR20 ;  /* 0x00000014dbdb7c20 */ /* 0x000fe20008400000 */
[----:B------:R-:W-:Y:S02]  /*14740*/  F2FP.SATFINITE.E4M3.F32.PACK_AB_MERGE_C R37, RZ, R220, RZ ;  /* 0x000000dcff25723e */ /* 0x000fe400048070ff */
[----:B------:R-:W-:Y:S02]  /*14750*/  F2FP.SATFINITE.E4M3.F32.PACK_AB_MERGE_C R35, RZ, R218, RZ ;  /* 0x000000daff23723e */ /* 0x000fe400048070ff */
[----:B------:R-:W-:-:S02]  /*14760*/  ISETP.LT.OR P6, PT, R41, 0x11, !P2 ;  /* 0x000000112900780c */ /* 0x000fc400057c1670 */
[----:B------:R-:W-:Y:S01]  /*14770*/  F2FP.SATFINITE.E4M3.F32.PACK_AB_MERGE_C R219, RZ, R219, RZ ;  /* 0x000000dbffdb723e */ /* 0x000fe200048070ff */
[----:B------:R0:W-:Y:S01]  /*14780*/  @!P0 STG.E.U8 desc[UR14][R30.64+0x9], R37 ;  /* 0x000009251e008986 */ /* 0x0001e2000c10110e */
[----:B------:R-:W-:Y:S01]  /*14790*/  ISETP.LT.OR P0, PT, R41, 0x12, !P2 ;  /* 0x000000122900780c */ /* 0x000fe20005701670 */
[----:B------:R-:W-:Y:S02]  /*147a0*/  FMUL R217, R217, UR20 ;  /* 0x00000014d9d97c20 */ /* 0x000fe40008400000 */
[----:B------:R1:W-:Y:S01]  /*147b0*/  @!P4 STG.E.U8 desc[UR14][R32.64+0x11], R35 ;  /* 0x000011232000c986 */ /* 0x0003e2000c10110e */
[C---:B------:R-:W-:Y:S01]  /*147c0*/  ISETP.LT.OR P4, PT, R41.reuse, 0x1a, !P1 ;  /* 0x0000001a2900780c */ /* 0x040fe20004f81670 */
[----:B------:R-:W-:Y:S01]  /*147d0*/  FMUL R216, R216, UR20 ;  /* 0x00000014d8d87c20 */ /* 0x000fe20008400000 */
[----:B------:R-:W-:Y:S01]  /*147e0*/  FMUL R22, R22, UR20 ;  /* 0x0000001416167c20 */ /* 0x000fe20008400000 */
[----:B------:R-:W-:Y:S01]  /*147f0*/  @!P5 STG.E.U8 desc[UR14][R32.64+0x10], R219 ;  /* 0x000010db2000d986 */ /* 0x000fe2000c10110e */
[----:B------:R-:W-:-:S02]  /*14800*/  ISETP.LT.OR P5, PT, R41, 0x19, !P1 ;  /* 0x000000192900780c */ /* 0x000fc40004fa1670 */
[----:B------:R-:W-:Y:S01]  /*14810*/  F2FP.SATFINITE.E4M3.F32.PACK_AB_MERGE_C R217, RZ, R217, RZ ;  /* 0x000000d9ffd9723e */ /* 0x000fe200048070ff */
[----:B------:R-:W-:Y:S01]  /*14820*/  FMUL R23, R23, UR20 ;  /* 0x0000001417177c20 */ /* 0x000fe20008400000 */
[----:B------:R-:W-:Y:S02]  /*14830*/  F2FP.SATFINITE.E4M3.F32.PACK_AB_MERGE_C R25, RZ, R216, RZ ;  /* 0x000000d8ff19723e */ /* 0x000fe400048070ff */
[----:B0-----:R-:W-:Y:S01]  /*14840*/  F2FP.SATFINITE.E4M3.F32.PACK_AB_MERGE_C R37, RZ, R22, RZ ;  /* 0x00000016ff25723e */ /* 0x001fe200048070ff */
[----:B------:R-:W-:Y:S01]  /*14850*/  @!P6 STG.E.U8 desc[UR14][R30.64+0x10], R217 ;  /* 0x000010d91e00e986 */ /* 0x000fe2000c10110e */
[C---:B------:R-:W-:Y:S02]  /*14860*/  ISETP.LT.OR P6, PT, R41.reuse, 0x19, !P2 ;  /* 0x000000192900780c */ /* 0x040fe400057c1670 */
[----:B------:R-:W-:Y:S01]  /*14870*/  F2FP.SATFINITE.E4M3.F32.PACK_AB_MERGE_C R23, RZ, R23, RZ ;  /* 0x00000017ff17723e */ /* 0x000fe200048070ff */
[----:B------:R-:W-:Y:S01]  /*14880*/  @!P0 STG.E.U8 desc[UR14][R30.64+0x11], R25 ;  /* 0x000011191e008986 */ /* 0x000fe2000c10110e */
[----:B------:R-:W-:Y:S01]  /*14890*/  ISETP.LT.OR P0, PT, R41, 0x1a, !P2 ;  /* 0x0000001a2900780c */ /* 0x000fe20005701670 */
[----:B------:R-:W-:-:S02]  /*148a0*/  FMUL R21, R21, UR20 ;  /* 0x0000001415157c20 */ /* 0x000fc40008400000 */
[----:B------:R-:W-:Y:S01]  /*148b0*/  @!P4 STG.E.U8 desc[UR14][R32.64+0x19], R37 ;  /* 0x000019252000c986 */ /* 0x000fe2000c10110e */
[C---:B------:R-:W-:Y:S01]  /*148c0*/  ISETP.LT.OR P4, PT, R41.reuse, 0x22, !P1 ;  /* 0x000000222900780c */ /* 0x040fe20004f81670 */
[----:B------:R-:W-:Y:S01]  /*148d0*/  FMUL R20, R20, UR20 ;  /* 0x0000001414147c20 */ /* 0x000fe20008400000 */
[----:B------:R-:W-:Y:S01]  /*148e0*/  FMUL R18, R18, UR20 ;  /* 0x0000001412127c20 */ /* 0x000fe20008400000 */
[----:B------:R0:W-:Y:S01]  /*148f0*/  @!P5 STG.E.U8 desc[UR14][R32.64+0x18], R23 ;  /* 0x000018172000d986 */ /* 0x0001e2000c10110e */
[----:B------:R-:W-:Y:S02]  /*14900*/  ISETP.LT.OR P5, PT, R41, 0x21, !P1 ;  /* 0x000000212900780c */ /* 0x000fe40004fa1670 */
[----:B------:R-:W-:Y:S01]  /*14910*/  F2FP.SATFINITE.E4M3.F32.PACK_AB_MERGE_C R21, RZ, R21, RZ ;  /* 0x00000015ff15723e */ /* 0x000fe200048070ff */
[----:B------:R-:W-:Y:S01]  /*14920*/  FMUL R19, R19, UR20 ;  /* 0x0000001413137c20 */ /* 0x000fe20008400000 */
[----:B-1----:R-:W-:-:S03]  /*14930*/  F2FP.SATFINITE.E4M3.F32.PACK_AB_MERGE_C R35, RZ, R20, RZ ;  /* 0x00000014ff23723e */ /* 0x002fc600048070ff */
[----:B------:R1:W-:Y:S01]  /*14940*/  @!P6 STG.E.U8 desc[UR14][R30.64+0x18], R21 ;  /* 0x000018151e00e986 */ /* 0x0003e2000c10110e */
[----:B0-----:R-:W-:-:S03]  /*14950*/  F2FP.SATFINITE.E4M3.F32.PACK_AB_MERGE_C R23, RZ, R18, RZ ;  /* 0x00000012ff17723e */ /* 0x001fc600048070ff */
[----:B------:R-:W-:Y:S01]  /*14960*/  @!P0 STG.E.U8 desc[UR14][R30.64+0x19], R35 ;  /* 0x000019231e008986 */ /* 0x000fe2000c10110e */
[C---:B------:R-:W-:Y:S02]  /*14970*/  ISETP.LT.OR P6, PT, R41.reuse, 0x21, !P2 ;  /* 0x000000212900780c */ /* 0x040fe400057c1670 */
[----:B------:R-:W-:Y:S01]  /*14980*/  F2FP.SATFINITE.E4M3.F32.PACK_AB_MERGE_C R19, RZ, R19, RZ ;  /* 0x00000013ff13723e */ /* 0x000fe200048070ff */
[----:B------:R-:W-:Y:S01]  /*14990*/  @!P4 STG.E.U8 desc[UR14][R32.64+0x21], R23 ;  /* 0x000021172000c986 */ /* 0x000fe2000c10110e */
[----:B------:R-:W-:Y:S01]  /*149a0*/  ISETP.LT.OR P0, PT, R41, 0x22, !P2 ;  /* 0x000000222900780c */ /* 0x000fe20005701670 */
[----:B------:R-:W-:Y:S01]  /*149b0*/  FMUL R17, R17, UR20 ;  /* 0x0000001411117c20 */ /* 0x000fe20008400000 */
[C---:B------:R-:W-:Y:S01]  /*149c0*/  ISETP.LT.OR P4, PT, R41.reuse, 0x2a, !P1 ;  /* 0x0000002a2900780c */ /* 0x040fe20004f81670 */
[----:B------:R-:W-:Y:S01]  /*149d0*/  FMUL R16, R16, UR20 ;  /* 0x0000001410107c20 */ /* 0x000fe20008400000 */
[----:B------:R-:W-:Y:S01]  /*149e0*/  FMUL R14, R14, UR20 ;  /* 0x000000140e0e7c20 */ /* 0x000fe20008400000 */
[----:B------:R0:W-:Y:S01]  /*149f0*/  @!P5 STG.E.U8 desc[UR14][R32.64+0x20], R19 ;  /* 0x000020132000d986 */ /* 0x0001e2000c10110e */
[----:B------:R-:W-:-:S02]  /*14a00*/  ISETP.LT.OR P5, PT, R41, 0x29, !P1 ;  /* 0x000000292900780c */ /* 0x000fc40004fa1670 */
        /* <DEDUP_REMOVED lines=34> */
[----:B-1----:R-:W-:Y:S01]  /*14c30*/  F2FP.SATFINITE.E4M3.F32.PACK_AB_MERGE_C R13, RZ, R8, RZ ;  /* 0x00000008ff0d723e */ /* 0x002fe200048070ff */
[----:B-----5:R-:W-:Y:S02]  /*14c40*/  FMUL R0, R0, UR20 ;  /* 0x0000001400007c20 */ /* 0x020fe40008400000 */
[----:B------:R-:W-:Y:S01]  /*14c50*/  @!P6 STG.E.U8 desc[UR14][R30.64+0x30], R9 ;  /* 0x000030091e00e986 */ /* 0x000fe2000c10110e */
[----:B0-----:R-:W-:-:S03]  /*14c60*/  F2FP.SATFINITE.E4M3.F32.PACK_AB_MERGE_C R11, RZ, R6, RZ ;  /* 0x00000006ff0b723e */ /* 0x001fc600048070ff */
[----:B------:R-:W-:Y:S01]  /*14c70*/  @!P0 STG.E.U8 desc[UR14][R30.64+0x31], R13 ;  /* 0x0000310d1e008986 */ /* 0x000fe2000c10110e */
[----:B------:R-:W-:Y:S01]  /*14c80*/  ISETP.LT.OR P6, PT, R41, 0x39, !P2 ;  /* 0x000000392900780c */ /* 0x000fe200057c1670 */
[----:B------:R-:W-:Y:S01]  /*14c90*/  FMUL R2, R2, UR20 ;  /* 0x0000001402027c20 */ /* 0x000fe20008400000 */
[----:B------:R-:W-:Y:S01]  /*14ca0*/  F2FP.SATFINITE.E4M3.F32.PACK_AB_MERGE_C R7, RZ, R7, RZ ;  /* 0x00000007ff07723e */ /* 0x000fe200048070ff */
[----:B------:R0:W-:Y:S01]  /*14cb0*/  @!P4 STG.E.U8 desc[UR14][R32.64+0x39], R11 ;  /* 0x0000390b2000c986 */ /* 0x0001e2000c10110e */
[----:B------:R-:W-:Y:S01]  /*14cc0*/  FMUL R5, R5, UR20 ;  /* 0x0000001405057c20 */ /* 0x000fe20008400000 */
[----:B------:R-:W-:Y:S02]  /*14cd0*/  FMUL R3, R3, UR20 ;  /* 0x0000001403037c20 */ /* 0x000fe40008400000 */
[----:B------:R1:W-:Y:S02]  /*14ce0*/  @!P5 STG.E.U8 desc[UR14][R32.64+0x38], R7 ;  /* 0x000038072000d986 */ /* 0x0003e4000c10110e */
[----:B------:R-:W-:-:S02]  /*14cf0*/  F2FP.SATFINITE.E4M3.F32.PACK_AB_MERGE_C R5, RZ, R5, RZ ;  /* 0x00000005ff05723e */ /* 0x000fc400048070ff */
[----:B0-----:R-:W-:Y:S02]  /*14d00*/  F2FP.SATFINITE.E4M3.F32.PACK_AB_MERGE_C R11, RZ, R0, RZ ;  /* 0x00000000ff0b723e */ /* 0x001fe400048070ff */
[----:B------:R-:W-:Y:S02]  /*14d10*/  F2FP.SATFINITE.E4M3.F32.PACK_AB_MERGE_C R13, RZ, R3, RZ ;  /* 0x00000003ff0d723e */ /* 0x000fe400048070ff */
[----:B-1----:R-:W-:Y:S01]  /*14d20*/  F2FP.SATFINITE.E4M3.F32.PACK_AB_MERGE_C R7, RZ, R2, RZ ;  /* 0x00000002ff07723e */ /* 0x002fe200048070ff */
[----:B------:R0:W-:Y:S01]  /*14d30*/  @!P6 STG.E.U8 desc[UR14][R30.64+0x38], R5 ;  /* 0x000038051e00e986 */ /* 0x0001e2000c10110e */
[----:B--2---:R-:W-:-:S03]  /*14d40*/  FMUL R0, R225, UR20 ;  /* 0x00000014e1007c20 */ /* 0x004fc60008400000 */
[----:B------:R-:W2:Y:S01]  /*14d50*/  LDL.LU R225, [R1+0x1c] ;  /* 0x00001c0001e17983 */ /* 0x000ea20000300800 */
[----:B---3--:R-:W-:-:S03]  /*14d60*/  FMUL R2, R226, UR20 ;  /* 0x00000014e2027c20 */ /* 0x008fc60008400000 */
[----:B------:R-:W3:Y:S01]  /*14d70*/  LDL.LU R226, [R1+0x20] ;  /* 0x0000200001e27983 */ /* 0x000ee20000300800 */
[----:B0-----:R-:W-:Y:S01]  /*14d80*/  F2FP.SATFINITE.E4M3.F32.PACK_AB_MERGE_C R5, RZ, R0, RZ ;  /* 0x00000000ff05723e */ /* 0x001fe200048070ff */
[----:B----4-:R-:W-:Y:S01]  /*14d90*/  FMUL R0, R227, UR20 ;  /* 0x00000014e3007c20 */ /* 0x010fe20008400000 */
[----:B------:R-:W-:Y:S02]  /*14da0*/  FMUL R3, R221, UR20 ;  /* 0x00000014dd037c20 */ /* 0x000fe40008400000 */
[----:B------:R-:W4:Y:S04]  /*14db0*/  LDL.LU R221, [R1+0x24] ;  /* 0x0000240001dd7983 */ /* 0x000f280000300800 */
[----:B------:R-:W4:Y:S01]  /*14dc0*/  LDL.LU R227, [R1+0x28] ;  /* 0x0000280001e37983 */ /* 0x000f220000300800 */
[C---:B------:R-:W-:Y:S01]  /*14dd0*/  ISETP.LT.OR P0, PT, R41.reuse, 0x3a, !P2 ;  /* 0x0000003a2900780c */ /* 0x040fe20005701670 */
[----:B------:R-:W-:Y:S01]  /*14de0*/  FMUL R4, R4, UR20 ;  /* 0x0000001404047c20 */ /* 0x000fe20008400000 */
[----:B------:R-:W-:-:S02]  /*14df0*/  ISETP.LT.OR P5, PT, R41, 0x41, !P1 ;  /* 0x000000412900780c */ /* 0x000fc40004fa1670 */
[C---:B------:R-:W-:Y:S02]  /*14e00*/  ISETP.LT.OR P4, PT, R41.reuse, 0x42, !P1 ;  /* 0x000000422900780c */ /* 0x040fe40004f81670 */
[----:B------:R-:W-:Y:S02]  /*14e10*/  F2FP.SATFINITE.E4M3.F32.PACK_AB_MERGE_C R9, RZ, R4, RZ ;  /* 0x00000004ff09723e */ /* 0x000fe400048070ff */
[----:B------:R-:W-:-:S05]  /*14e20*/  ISETP.LT.OR P6, PT, R41, 0x41, !P2 ;  /* 0x000000412900780c */ /* 0x000fca00057c1670 */
[----:B------:R0:W-:Y:S01]  /*14e30*/  @!P0 STG.E.U8 desc[UR14][R30.64+0x39], R9 ;  /* 0x000039091e008986 */ /* 0x0001e2000c10110e */
[----:B------:R-:W-:-:S03]  /*14e40*/  ISETP.LT.OR P0, PT, R41, 0x42, !P2 ;  /* 0x000000422900780c */ /* 0x000fc60005701670 */
[----:B------:R-:W-:Y:S01]  /*14e50*/  @!P5 STG.E.U8 desc[UR14][R32.64+0x40], R13 ;  /* 0x0000400d2000d986 */ /* 0x000fe2000c10110e */
[----:B------:R-:W-:-:S03]  /*14e60*/  ISETP.LT.OR P5, PT, R41, 0x49, !P1 ;  /* 0x000000492900780c */ /* 0x000fc60004fa1670 */
[----:B------:R1:W-:Y:S01]  /*14e70*/  @!P4 STG.E.U8 desc[UR14][R32.64+0x41], R7 ;  /* 0x000041072000c986 */ /* 0x0003e2000c10110e */
[----:B------:R-:W-:Y:S02]  /*14e80*/  ISETP.LT.OR P4, PT, R41, 0x4a, !P1 ;  /* 0x0000004a2900780c */ /* 0x000fe40004f81670 */
[----:B0-----:R-:W-:Y:S01]  /*14e90*/  F2FP.SATFINITE.E4M3.F32.PACK_AB_MERGE_C R9, RZ, R2, RZ ;  /* 0x00000002ff09723e */ /* 0x001fe200048070ff */
[----:B------:R-:W-:Y:S02]  /*14ea0*/  FMUL R2, R223, UR20 ;  /* 0x00000014df027c20 */ /* 0x000fe40008400000 */
[----:B------:R0:W-:Y:S01]  /*14eb0*/  @!P0 STG.E.U8 desc[UR14][R30.64+0x41], R5 ;  /* 0x000041051e008986 */ /* 0x0001e2000c10110e */
[----:B------:R-:W-:Y:S02]  /*14ec0*/  ISETP.LT.OR P0, PT, R41, 0x4a, !P2 ;  /* 0x0000004a2900780c */ /* 0x000fe40005701670 */
[----:B-1----:R-:W-:Y:S01]  /*14ed0*/  F2FP.SATFINITE.E4M3.F32.PACK_AB_MERGE_C R7, RZ, R0, RZ ;  /* 0x00000000ff07723e */ /* 0x002fe200048070ff */
[----:B------:R-:W-:-:S02]  /*14ee0*/  FMUL R0, R222, UR20 ;  /* 0x00000014de007c20 */ /* 0x000fc40008400000 */
[----:B------:R-:W4:Y:S04]  /*14ef0*/  LDL.LU R222, [R1+0x2c] ;  /* 0x00002c0001de7983 */ /* 0x000f280000300800 */
[----:B------:R1:W-:Y:S01]  /*14f00*/  @!P6 STG.E.U8 desc[UR14][R30.64+0x40], R11 ;  /* 0x0000400b1e00e986 */ /* 0x0003e2000c10110e */
[----:B0-----:R-:W-:-:S03]  /*14f10*/  F2FP.SATFINITE.E4M3.F32.PACK_AB_MERGE_C R5, RZ, R2, RZ ;  /* 0x00000002ff05723e */ /* 0x001fc600048070ff */
[----:B------:R-:W4:Y:S01]  /*14f20*/  LDL.LU R223, [R1+0x30] ;  /* 0x0000300001df7983 */ /* 0x000f220000300800 */
[----:B------:R-:W-:Y:S02]  /*14f30*/  F2FP.SATFINITE.E4M3.F32.PACK_AB_MERGE_C R13, RZ, R3, RZ ;  /* 0x00000003ff0d723e */ /* 0x000fe400048070ff */
[----:B-1----:R-:W-:Y:S01]  /*14f40*/  F2FP.SATFINITE.E4M3.F32.PACK_AB_MERGE_C R11, RZ, R0, RZ ;  /* 0x00000000ff0b723e */ /* 0x002fe200048070ff */
[----:B------:R-:W-:Y:S02]  /*14f50*/  FMUL R0, R224, UR20 ;  /* 0x00000014e0007c20 */ /* 0x000fe40008400000 */
[----:B------:R-:W4:Y:S04]  /*14f60*/  LDL.LU R224, [R1+0x34] ;  /* 0x0000340001e07983 */ /* 0x000f280000300800 */
[----:B------:R0:W-:Y:S04]  /*14f70*/  @!P5 STG.E.U8 desc[UR14][R32.64+0x48], R9 ;  /* 0x000048092000d986 */ /* 0x0001e8000c10110e */
[----:B------:R-:W-:Y:S01]  /*14f80*/  @!P4 STG.E.U8 desc[UR14][R32.64+0x49], R13 ;  /* 0x0000490d2000c986 */ /* 0x000fe2000c10110e */
[----:B0-----:R-:W-:-:S03]  /*14f90*/  F2FP.SATFINITE.E4M3.F32.PACK_AB_MERGE_C R9, RZ, R0, RZ ;  /* 0x00000000ff09723e */ /* 0x001fc600048070ff */
[----:B------:R0:W-:Y:S01]  /*14fa0*/  @!P0 STG.E.U8 desc[UR14][R30.64+0x49], R11 ;  /* 0x0000490b1e008986 */ /* 0x0001e2000c10110e */
[----:B--2---:R-:W-:-:S03]  /*14fb0*/  FMUL R2, R225, UR20 ;  /* 0x00000014e1027c20 */ /* 0x004fc60008400000 */
[----:B------:R-:W2:Y:S01]  /*14fc0*/  LDL.LU R225, [R1+0x38] ;  /* 0x0000380001e17983 */ /* 0x000ea20000300800 */
[----:B---3--:R-:W-:-:S03]  /*14fd0*/  FMUL R3, R226, UR20 ;  /* 0x00000014e2037c20 */ /* 0x008fc60008400000 */
[----:B------:R-:W3:Y:S01]  /*14fe0*/  LDL.LU R226, [R1+0x3c] ;  /* 0x00003c0001e27983 */ /* 0x000ee20000300800 */
[----:B----4-:R-:W-:-:S03]  /*14ff0*/  FMUL R0, R221, UR20 ;  /* 0x00000014dd007c20 */ /* 0x010fc60008400000 */
[----:B------:R-:W4:Y:S02]  /*15000*/  LDL.LU R221, [R1+0x40] ;  /* 0x0000400001dd7983 */ /* 0x000f240000300800 */
[----:B0-----:R-:W-:Y:S01]  /*15010*/  F2FP.SATFINITE.E4M3.F32.PACK_AB_MERGE_C R11, RZ, R0, RZ ;  /* 0x00000000ff0b723e */ /* 0x001fe200048070ff */
[----:B------:R-:W-:Y:S02]  /*15020*/  FMUL R0, R227, UR20 ;  /* 0x00000014e3007c20 */ /* 0x000fe40008400000 */
[----:B------:R-:W4:Y:S01]  /*15030*/  LDL.LU R227, [R1+0x44] ;  /* 0x0000440001e37983 */ /* 0x000f220000300800 */
[C---:B------:R-:W-:Y:S02]  /*15040*/  ISETP.LT.OR P6, PT, R41.reuse, 0x49, !P2 ;  /* 0x000000492900780c */ /* 0x040fe400057c1670 */
[C---:B------:R-:W-:Y:S02]  /*15050*/  ISETP.LT.OR P4, PT, R41.reuse, 0x52, !P1 ;  /* 0x000000522900780c */ /* 0x040fe40004f81670 */
[----:B------:R-:W-:-:S02]  /*15060*/  ISETP.LT.OR P5, PT, R41, 0x51, !P1 ;  /* 0x000000512900780c */ /* 0x000fc40004fa1670 */
[----:B------:R-:W-:-:S07]  /*15070*/  ISETP.LT.OR P0, PT, R41, 0x52, !P2 ;  /* 0x000000522900780c */ /* 0x000fce0005701670 */
[----:B------:R0:W-:Y:S01]  /*15080*/  @!P6 STG.E.U8 desc[UR14][R30.64+0x48], R7 ;  /* 0x000048071e00e986 */ /* 0x0001e2000c10110e */
[----:B------:R-:W-:-:S03]  /*15090*/  ISETP.LT.OR P6, PT, R41, 0x51, !P2 ;  /* 0x000000512900780c */ /* 0x000fc600057c1670 */
[----:B------:R-:W-:Y:S01]  /*150a0*/  @!P4 STG.E.U8 desc[UR14][R32.64+0x51], R9 ;  /* 0x000051092000c986 */ /* 0x000fe2000c10110e */
[----:B------:R-:W-:-:S03]  /*150b0*/  ISETP.LT.OR P4, PT, R41, 0x5a, !P1 ;  /* 0x0000005a2900780c */ /* 0x000fc60004f81670 */
[----:B------:R1:W-:Y:S01]  /*150c0*/  @!P5 STG.E.U8 desc[UR14][R32.64+0x50], R5 ;  /* 0x000050052000d986 */ /* 0x0003e2000c10110e */
[----:B0-----:R-:W-:Y:S02]  /*150d0*/  F2FP.SATFINITE.E4M3.F32.PACK_AB_MERGE_C R7, RZ, R2, RZ ;  /* 0x00000002ff07723e */ /* 0x001fe400048070ff */
[----:B------:R-:W-:Y:S01]  /*150e0*/  ISETP.LT.OR P5, PT, R41, 0x59, !P1 ;  /* 0x000000592900780c */ /* 0x000fe20004fa1670 */
[----:B------:R-:W-:Y:S02]  /*150f0*/  FMUL R2, R222, UR20 ;  /* 0x00000014de027c20 */ /* 0x000fe40008400000 */
[----:B------:R-:W4:Y:S01]  /*15100*/  LDL.LU R222, [R1+0x48] ;  /* 0x0000480001de7983 */ /* 0x000f220000300800 */
[----:B-1----:R-:W-:Y:S02]  /*15110*/  F2FP.SATFINITE.E4M3.F32.PACK_AB_MERGE_C R5, RZ, R0, RZ ;  /* 0x00000000ff05723e */ /* 0x002fe400048070ff */
[----:B------:R-:W-:Y:S02]  /*15120*/  F2FP.SATFINITE.E4M3.F32.PACK_AB_MERGE_C R9, RZ, R2, RZ ;  /* 0x00000002ff09723e */ /* 0x000fe400048070ff */
[----:B------:R-:W-:Y:S01]  /*15130*/  F2FP.SATFINITE.E4M3.F32.PACK_AB_MERGE_C R13, RZ, R3, RZ ;  /* 0x00000003ff0d723e */ /* 0x000fe200048070ff */
[----:B------:R-:W-:-:S02]  /*15140*/  FMUL R0, R223, UR20 ;  /* 0x00000014df007c20 */ /* 0x000fc40008400000 */
[----:B------:R-:W4:Y:S04]  /*15150*/  LDL.LU R223, [R1+0x4c] ;  /* 0x00004c0001df7983 */ /* 0x000f280000300800 */
[----:B------:R0:W-:Y:S01]  /*15160*/  @!P6 STG.E.U8 desc[UR14][R30.64+0x50], R7 ;  /* 0x000050071e00e986 */ /* 0x0001e2000c10110e */
[----:B------:R-:W-:-:S03]  /*15170*/  FMUL R2, R224, UR20 ;  /* 0x00000014e0027c20 */ /* 0x000fc60008400000 */
[----:B------:R-:W4:Y:S01]  /*15180*/  LDL.LU R224, [R1+0x50] ;  /* 0x0000500001e07983 */ /* 0x000f220000300800 */
[----:B0-----:R-:W-:-:S03]  /*15190*/  F2FP.SATFINITE.E4M3.F32.PACK_AB_MERGE_C R7, RZ, R0, RZ ;  /* 0x00000000ff07723e */ /* 0x001fc600048070ff */
[----:B------:R-:W-:Y:S04]  /*151a0*/  @!P0 STG.E.U8 desc[UR14][R30.64+0x51], R13 ;  /* 0x0000510d1e008986 */ /* 0x000fe8000c10110e */
[----:B------:R-:W-:Y:S04]  /*151b0*/  @!P4 STG.E.U8 desc[UR14][R32.64+0x59], R5 ;  /* 0x000059052000c986 */ /* 0x000fe8000c10110e */
[----:B------:R0:W-:Y:S02]  /*151c0*/  @!P5 STG.E.U8 desc[UR14][R32.64+0x58], R11 ;  /* 0x0000580b2000d986 */ /* 0x0001e4000c10110e */
[----:B0-----:R-:W-:Y:S01]  /*151d0*/  F2FP.SATFINITE.E4M3.F32.PACK_AB_MERGE_C R11, RZ, R2, RZ ;  /* 0x00000002ff0b723e */ /* 0x001fe200048070ff */
[----:B--2---:R-:W-:-:S02]  /*151e0*/  FMUL R3, R225, UR20 ;  /* 0x00000014e1037c20 */ /* 0x004fc40008400000 */
[----:B------:R-:W2:Y:S01]  /*151f0*/  LDL.LU R225, [R1+0x54] ;  /* 0x0000540001e17983 */ /* 0x000ea20000300800 */
[----:B---3--:R-:W-:-:S03]  /*15200*/  FMUL R0, R226, UR20 ;  /* 0x00000014e2007c20 */ /* 0x008fc60008400000 */
[----:B------:R-:W3:Y:S02]  /*15210*/  LDL.LU R226, [R1+0x58] ;  /* 0x0000580001e27983 */ /* 0x000ee40000300800 */
[----:B------:R-:W-:Y:S01]  /*15220*/  F2FP.SATFINITE.E4M3.F32.PACK_AB_MERGE_C R5, RZ, R0, RZ ;  /* 0x00000000ff05723e */ /* 0x000fe200048070ff */
[----:B----4-:R-:W-:Y:S02]  /*15230*/  FMUL R0, R221, UR20 ;  /* 0x00000014dd007c20 */ /* 0x010fe40008400000 */
[----:B------:R-:W4:Y:S01]  /*15240*/  LDL.LU R221, [R1+0x5c] ;  /* 0x00005c0001dd7983 */ /* 0x000f220000300800 */
[----:B------:R-:W-:-:S03]  /*15250*/  FMUL R2, R227, UR20 ;  /* 0x00000014e3027c20 */ /* 0x000fc60008400000 */
[----:B------:R-:W4:Y:S01]  /*15260*/  LDL.LU R227, [R1+0x60] ;  /* 0x0000600001e37983 */ /* 0x000f220000300800 */
[C---:B------:R-:W-:Y:S02]  /*15270*/  ISETP.LT.OR P0, PT, R41.reuse, 0x5a, !P2 ;  /* 0x0000005a2900780c */ /* 0x040fe40005701670 */
[C---:B------:R-:W-:Y:S02]  /*15280*/  ISETP.LT.OR P6, PT, R41.reuse, 0x59, !P2 ;  /* 0x000000592900780c */ /* 0x040fe400057c1670 */
[C---:B------:R-:W-:Y:S02]  /*15290*/  ISETP.LT.OR P5, PT, R41.reuse, 0x61, !P1 ;  /* 0x000000612900780c */ /* 0x040fe40004fa1670 */
[----:B------:R-:W-:-:S07]  /*152a0*/  ISETP.LT.OR P4, PT, R41, 0x62, !P1 ;  /* 0x000000622900780c */ /* 0x000fce0004f81670 */
[----:B------:R-:W-:Y:S01]  /*152b0*/  @!P0 STG.E.U8 desc[UR14][R30.64+0x59], R7 ;  /* 0x000059071e008986 */ /* 0x000fe2000c10110e */
[----:B------:R-:W-:-:S03]  /*152c0*/  ISETP.LT.OR P0, PT, R41, 0x62, !P2 ;  /* 0x000000622900780c */ /* 0x000fc60005701670 */
[----:B------:R0:W-:Y:S01]  /*152d0*/  @!P6 STG.E.U8 desc[UR14][R30.64+0x58], R9 ;  /* 0x000058091e00e986 */ /* 0x0001e2000c10110e */
[----:B------:R-:W-:-:S03]  /*152e0*/  ISETP.LT.OR P6, PT, R41, 0x61, !P2 ;  /* 0x000000612900780c */ /* 0x000fc600057c1670 */
[----:B------:R1:W-:Y:S01]  /*152f0*/  @!P5 STG.E.U8 desc[UR14][R32.64+0x60], R11 ;  /* 0x0000600b2000d986 */ /* 0x0003e2000c10110e */
[----:B------:R-:W-:Y:S02]  /*15300*/  ISETP.LT.OR P5, PT, R41, 0x69, !P1 ;  /* 0x000000692900780c */ /* 0x000fe40004fa1670 */
[----:B0-----:R-:W-:Y:S01]  /*15310*/  F2FP.SATFINITE.E4M3.F32.PACK_AB_MERGE_C R9, RZ, R0, RZ ;  /* 0x00000000ff09723e */ /* 0x001fe200048070ff */
[----:B------:R-:W-:Y:S02]  /*15320*/  FMUL R0, R222, UR20 ;  /* 0x00000014de007c20 */ /* 0x000fe40008400000 */
[----:B------:R-:W4:Y:S01]  /*15330*/  LDL.LU R222, [R1+0x64] ;  /* 0x0000640001de7983 */ /* 0x000f220000300800 */
[----:B------:R-:W-:Y:S02]  /*15340*/  F2FP.SATFINITE.E4M3.F32.PACK_AB_MERGE_C R7, RZ, R2, RZ ;  /* 0x00000002ff07723e */ /* 0x000fe400048070ff */
[----:B------:R-:W-:Y:S02]  /*15350*/  F2FP.SATFINITE.E4M3.F32.PACK_AB_MERGE_C R13, RZ, R3, RZ ;  /* 0x00000003ff0d723e */ /* 0x000fe400048070ff */
[----:B-1----:R-:W-:Y:S01]  /*15360*/  F2FP.SATFINITE.E4M3.F32.PACK_AB_MERGE_C R11, RZ, R0, RZ ;  /* 0x00000000ff0b723e */ /* 0x002fe200048070ff */
[----:B------:R-:W-:-:S02]  /*15370*/  FMUL R2, R223, UR20 ;  /* 0x00000014df027c20 */ /* 0x000fc40008400000 */
[----:B------:R-:W4:Y:S04]  /*15380*/  LDL.LU R223, [R1+0x68] ;  /* 0x0000680001df7983 */ /* 0x000f280000300800 */
[----:B------:R-:W-:Y:S01]  /*15390*/  @!P4 STG.E.U8 desc[UR14][R32.64+0x61], R13 ;  /* 0x0000610d2000c986 */ /* 0x000fe2000c10110e */
[----:B------:R-:W-:-:S03]  /*153a0*/  FMUL R3, R224, UR20 ;  /* 0x00000014e0037c20 */ /* 0x000fc60008400000 */
[----:B------:R-:W4:Y:S04]  /*153b0*/  LDL.LU R224, [R1+0x6c] ;  /* 0x00006c0001e07983 */ /* 0x000f280000300800 */
[----:B------:R-:W-:Y:S04]  /*153c0*/  @!P0 STG.E.U8 desc[UR14][R30.64+0x61], R9 ;  /* 0x000061091e008986 */ /* 0x000fe8000c10110e */
[----:B------:R0:W-:Y:S04]  /*153d0*/  @!P6 STG.E.U8 desc[UR14][R30.64+0x60], R5 ;  /* 0x000060051e00e986 */ /* 0x0001e8000c10110e */
[----:B------:R1:W-:Y:S01]  /*153e0*/  @!P5 STG.E.U8 desc[UR14][R32.64+0x68], R7 ;  /* 0x000068072000d986 */ /* 0x0003e2000c10110e */
[----:B0-----:R-:W-:Y:S01]  /*153f0*/  F2FP.SATFINITE.E4M3.F32.PACK_AB_MERGE_C R5, RZ, R2, RZ ;  /* 0x00000002ff05723e */ /* 0x001fe200048070ff */
[----:B--2---:R-:W-:-:S02]  /*15400*/  FMUL R0, R225, UR20 ;  /* 0x00000014e1007c20 */ /* 0x004fc40008400000 */
[----:B------:R-:W2:Y:S03]  /*15410*/  LDL.LU R225, [R1+0x70] ;  /* 0x0000700001e17983 */ /* 0x000ea60000300800 */
[----:B------:R-:W-:Y:S01]  /*15420*/  F2FP.SATFINITE.E4M3.F32.PACK_AB_MERGE_C R9, RZ, R0, RZ ;  /* 0x00000000ff09723e */ /* 0x000fe200048070ff */
[----:B---3--:R-:W-:Y:S02]  /*15430*/  FMUL R0, R226, UR20 ;  /* 0x00000014e2007c20 */ /* 0x008fe40008400000 */
[----:B------:R-:W3:Y:S03]  /*15440*/  LDL.LU R226, [R1+0x74] ;  /* 0x0000740001e27983 */ /* 0x000ee60000300800 */
[----:B-1----:R-:W-:Y:S01]  /*15450*/  F2FP.SATFINITE.E4M3.F32.PACK_AB_MERGE_C R7, RZ, R0, RZ ;  /* 0x00000000ff07723e */ /* 0x002fe200048070ff */
[----:B----4-:R-:W-:-:S02]  /*15460*/  FMUL R2, R221, UR20 ;  /* 0x00000014dd027c20 */ /* 0x010fc40008400000 */
[----:B------:R-:W4:Y:S01]  /*15470*/  LDL.LU R221, [R1+0x78] ;  /* 0x0000780001dd7983 */ /* 0x000f220000300800 */
[----:B------:R-:W-:-:S03]  /*15480*/  FMUL R0, R227, UR20 ;  /* 0x00000014e3007c20 */ /* 0x000fc60008400000 */
[----:B------:R-:W4:Y:S01]  /*15490*/  LDL.LU R227, [R1+0x7c] ;  /* 0x00007c0001e37983 */ /* 0x000f220000300800 */
[C---:B------:R-:W-:Y:S02]  /*154a0*/  ISETP.LT.OR P4, PT, R41.reuse, 0x6a, !P1 ;  /* 0x0000006a2900780c */ /* 0x040fe40004f81670 */
[C---:B------:R-:W-:Y:S02]  /*154b0*/  ISETP.LT.OR P6, PT, R41.reuse, 0x69, !P2 ;  /* 0x000000692900780c */ /* 0x040fe400057c1670 */
[C---:B------:R-:W-:Y:S02]  /*154c0*/  ISETP.LT.OR P0, PT, R41.reuse, 0x6a, !P2 ;  /* 0x0000006a2900780c */ /* 0x040fe40005701670 */
[----:B------:R-:W-:Y:S02]  /*154d0*/  ISETP.LT.OR P5, PT, R41, 0x71, !P1 ;  /* 0x000000712900780c */ /* 0x000fe40004fa1670 */
[----:B------:R-:W-:-:S05]  /*154e0*/  F2FP.SATFINITE.E4M3.F32.PACK_AB_MERGE_C R13, RZ, R3, RZ ;  /* 0x00000003ff0d723e */ /* 0x000fca00048070ff */
[----:B------:R0:W-:Y:S01]  /*154f0*/  @!P4 STG.E.U8 desc[UR14][R32.64+0x69], R11 ;  /* 0x0000690b2000c986 */ /* 0x0001e2000c10110e */
[----:B------:R-:W-:-:S03]  /*15500*/  ISETP.LT.OR P4, PT, R41, 0x72, !P1 ;  /* 0x000000722900780c */ /* 0x000fc60004f81670 */
[----:B------:R1:W-:Y:S01]  /*15510*/  @!P6 STG.E.U8 desc[UR14][R30.64+0x68], R5 ;  /* 0x000068051e00e986 */ /* 0x0003e2000c10110e */
[----:B------:R-:W-:-:S03]  /*15520*/  ISETP.LT.OR P6, PT, R41, 0x71, !P2 ;  /* 0x000000712900780c */ /* 0x000fc600057c1670 */
[----:B------:R-:W-:Y:S01]  /*15530*/  @!P0 STG.E.U8 desc[UR14][R30.64+0x69], R13 ;  /* 0x0000690d1e008986 */ /* 0x000fe2000c10110e */
[----:B0-----:R-:W-:Y:S02]  /*15540*/  F2FP.SATFINITE.E4M3.F32.PACK_AB_MERGE_C R11, RZ, R2, RZ ;  /* 0x00000002ff0b723e */ /* 0x001fe400048070ff */
[----:B------:R-:W-:Y:S01]  /*15550*/  ISETP.LT.OR P0, PT, R41, 0x72, !P2 ;  /* 0x000000722900780c */ /* 0x000fe20005701670 */
[----:B------:R-:W-:Y:S02]  /*15560*/  FMUL R2, R222, UR20 ;  /* 0x00000014de027c20 */ /* 0x000fe40008400000 */
[----:B------:R-:W4:Y:S01]  /*15570*/  LDL.LU R222, [R1+0x80] ;  /* 0x0000800001de7983 */ /* 0x000f220000300800 */
[----:B-1----:R-:W-:Y:S01]  /*15580*/  F2FP.SATFINITE.E4M3.F32.PACK_AB_MERGE_C R5, RZ, R0, RZ ;  /* 0x00000000ff05723e */ /* 0x002fe200048070ff */
[----:B------:R-:W-:Y:S02]  /*15590*/  FMUL R3, R223, UR20 ;  /* 0x00000014df037c20 */ /* 0x000fe40008400000 */
[----:B------:R-:W4:Y:S04]  /*155a0*/  LDL.LU R223, [R1+0x84] ;  /* 0x0000840001df7983 */ /* 0x000f280000300800 */
[----:B------:R0:W-:Y:S01]  /*155b0*/  @!P4 STG.E.U8 desc[UR14][R32.64+0x71], R7 ;  /* 0x000071072000c986 */ /* 0x0001e2000c10110e */
[----:B------:R-:W-:-:S03]  /*155c0*/  FMUL R0, R224, UR20 ;  /* 0x00000014e0007c20 */ /* 0x000fc60008400000 */
[----:B------:R1:W-:Y:S04]  /*155d0*/  @!P5 STG.E.U8 desc[UR14][R32.64+0x70], R9 ;  /* 0x000070092000d986 */ /* 0x0003e8000c10110e */
[----:B------:R-:W4:Y:S01]  /*155e0*/  LDL.LU R224, [R1+0x88] ;  /* 0x0000880001e07983 */ /* 0x000f220000300800 */
[----:B0-----:R-:W-:-:S03]  /*155f0*/  F2FP.SATFINITE.E4M3.F32.PACK_AB_MERGE_C R7, RZ, R0, RZ ;  /* 0x00000000ff07723e */ /* 0x001fc600048070ff */
[----:B------:R0:W-:Y:S01]  /*15600*/  @!P6 STG.E.U8 desc[UR14][R30.64+0x70], R11 ;  /* 0x0000700b1e00e986 */ /* 0x0001e2000c10110e */
[----:B-1----:R-:W-:-:S03]  /*15610*/  F2FP.SATFINITE.E4M3.F32.PACK_AB_MERGE_C R9, RZ, R2, RZ ;  /* 0x00000002ff09723e */ /* 0x002fc600048070ff */
[----:B------:R1:W-:Y:S01]  /*15620*/  @!P0 STG.E.U8 desc[UR14][R30.64+0x71], R5 ;  /* 0x000071051e008986 */ /* 0x0003e2000c10110e */
[----:B--2---:R-:W-:-:S03]  /*15630*/  FMUL R0, R225, UR20 ;  /* 0x00000014e1007c20 */ /* 0x004fc60008400000 */
[----:B------:R-:W2:Y:S01]  /*15640*/  LDL.LU R225, [R1+0x8c] ;  /* 0x00008c0001e17983 */ /* 0x000ea20000300800 */
[----:B---3--:R-:W-:Y:S01]  /*15650*/  FMUL R2, R226, UR20 ;  /* 0x00000014e2027c20 */ /* 0x008fe20008400000 */
[----:B0-----:R-:W-:Y:S02]  /*15660*/  F2FP.SATFINITE.E4M3.F32.PACK_AB_MERGE_C R11, RZ, R0, RZ ;  /* 0x00000000ff0b723e */ /* 0x001fe400048070ff */
[----:B------:R-:W3:Y:S02]  /*15670*/  LDL.LU R226, [R1+0x90] ;  /* 0x0000900001e27983 */ /* 0x000ee40000300800 */
[----:B-1----:R-:W-:Y:S01]  /*15680*/  F2FP.SATFINITE.E4M3.F32.PACK_AB_MERGE_C R5, RZ, R2, RZ ;  /* 0x00000002ff05723e */ /* 0x002fe200048070ff */
[----:B----4-:R-:W-:Y:S02]  /*15690*/  FMUL R0, R221, UR20 ;  /* 0x00000014dd007c20 */ /* 0x010fe40008400000 */
        /* <DEDUP_REMOVED lines=10> */
[----:B------:R-:W-:Y:S01]  /*15740*/  @!P4 STG.E.U8 desc[UR14][R32.64+0x79], R13 ;  /* 0x0000790d2000c986 */ /* 0x000fe2000c10110e */
[----:B------:R-:W-:Y:S02]  /*15750*/  ISETP.LT.OR P4, PT, R41, 0x82, !P1 ;  /* 0x000000822900780c */ /* 0x000fe40004f81670 */
[----:B0-----:R-:W-:Y:S01]  /*15760*/  F2FP.SATFINITE.E4M3.F32.PACK_AB_MERGE_C R9, RZ, R0, RZ ;  /* 0x00000000ff09723e */ /* 0x001fe200048070ff */
[----:B------:R-:W-:Y:S02]  /*15770*/  FMUL R3, R222, UR20 ;  /* 0x00000014de037c20 */ /* 0x000fe40008400000 */
[----:B------:R-:W4:Y:S01]  /*15780*/  LDL.LU R222, [R1+0x9c] ;  /* 0x00009c0001de7983 */ /* 0x000f220000300800 */
[----:B------:R-:W-:-:S03]  /*15790*/  FMUL R0, R223, UR20 ;  /* 0x00000014df007c20 */ /* 0x000fc60008400000 */
[----:B------:R-:W4:Y:S04]  /*157a0*/  LDL.LU R223, [R1+0xa0] ;  /* 0x0000a00001df7983 */ /* 0x000f280000300800 */
[----:B------:R0:W-:Y:S04]  /*157b0*/  @!P0 STG.E.U8 desc[UR14][R30.64+0x79], R11 ;  /* 0x0000790b1e008986 */ /* 0x0001e8000c10110e */
[----:B------:R1:W-:Y:S01]  /*157c0*/  @!P6 STG.E.U8 desc[UR14][R30.64+0x78], R7 ;  /* 0x000078071e00e986 */ /* 0x0003e2000c10110e */
[----:B0-----:R-:W-:Y:S01]  /*157d0*/  F2FP.SATFINITE.E4M3.F32.PACK_AB_MERGE_C R11, RZ, R0, RZ ;  /* 0x00000000ff0b723e */ /* 0x001fe200048070ff */
[----:B------:R-:W-:-:S02]  /*157e0*/  FMUL R0, R224, UR20 ;  /* 0x00000014e0007c20 */ /* 0x000fc40008400000 */
[----:B------:R-:W4:Y:S01]  /*157f0*/  LDL.LU R224, [R1+0xa4] ;  /* 0x0000a40001e07983 */ /* 0x000f220000300800 */
[----:B-1----:R-:W-:-:S03]  /*15800*/  F2FP.SATFINITE.E4M3.F32.PACK_AB_MERGE_C R7, RZ, R2, RZ ;  /* 0x00000002ff07723e */ /* 0x002fc600048070ff */
[----:B------:R0:W-:Y:S01]  /*15810*/  @!P5 STG.E.U8 desc[UR14][R32.64+0x80], R5 ;  /* 0x000080052000d986 */ /* 0x0001e2000c10110e */
[----:B------:R-:W-:-:S03]  /*15820*/  F2FP.SATFINITE.E4M3.F32.PACK_AB_MERGE_C R13, RZ, R3, RZ ;  /* 0x00000003ff0d723e */ /* 0x000fc600048070ff */
[----:B------:R1:W-:Y:S01]  /*15830*/  @!P4 STG.E.U8 desc[UR14][R32.64+0x81], R9 ;  /* 0x000081092000c986 */ /* 0x0003e2000c10110e */
[----:B0-----:R-:W-:Y:S01]  /*15840*/  F2FP.SATFINITE.E4M3.F32.PACK_AB_MERGE_C R5, RZ, R0, RZ ;  /* 0x00000000ff05723e */ /* 0x001fe200048070ff */
[----:B--2---:R-:W-:Y:S02]  /*15850*/  FMUL R2, R225, UR20 ;  /* 0x00000014e1027c20 */ /* 0x004fe40008400000 */
[----:B------:R-:W2:Y:S03]  /*15860*/  LDL.LU R225, [R1+0xa8] ;  /* 0x0000a80001e17983 */ /* 0x000ea60000300800 */
[----:B-1----:R-:W-:Y:S01]  /*15870*/  F2FP.SATFINITE.E4M3.F32.PACK_AB_MERGE_C R9, RZ, R2, RZ ;  /* 0x00000002ff09723e */ /* 0x002fe200048070ff */
[----:B---3--:R-:W-:Y:S02]  /*15880*/  FMUL R0, R226, UR20 ;  /* 0x00000014e2007c20 */ /* 0x008fe40008400000 */
[----:B------:R-:W3:Y:S01]  /*15890*/  LDL.LU R226, [R1+0xac] ;  /* 0x0000ac0001e27983 */ /* 0x000ee20000300800 */
[----:B----4-:R-:W-:-:S03]  /*158a0*/  FMUL R2, R221, UR20 ;  /* 0x00000014dd027c20 */ /* 0x010fc60008400000 */
[----:B------:R-:W4:Y:S01]  /*158b0*/  LDL.LU R221, [R1+0xb0] ;  /* 0x0000b00001dd7983 */ /* 0x000f220000300800 */
[----:B------:R-:W-:-:S03]  /*158c0*/  FMUL R3, R227, UR20 ;  /* 0x00000014e3037c20 */ /* 0x000fc60008400000 */
[----:B------:R-:W4:Y:S01]  /*158d0*/  LDL.LU R227, [R1+0xb4] ;  /* 0x0000b40001e37983 */ /* 0x000f220000300800 */
[C---:B------:R-:W-:Y:S02]  /*158e0*/  ISETP.LT.OR P6, PT, R41.reuse, 0x81, !P2 ;  /* 0x000000812900780c */ /* 0x040fe400057c1670 */
[C---:B------:R-:W-:Y:S02]  /*158f0*/  ISETP.LT.OR P0, PT, R41.reuse, 0x82, !P2 ;  /* 0x000000822900780c */ /* 0x040fe40005701670 */
[C---:B------:R-:W-:Y:S02]  /*15900*/  ISETP.LT.OR P5, PT, R41.reuse, 0x89, !P1 ;  /* 0x000000892900780c */ /* 0x040fe40004fa1670 */
[----:B------:R-:W-:-:S07]  /*15910*/  ISETP.LT.OR P4, PT, R41, 0x8a, !P1 ;  /* 0x0000008a2900780c */ /* 0x000fce0004f81670 */
[----:B------:R0:W-:Y:S01]  /*15920*/  @!P6 STG.E.U8 desc[UR14][R30.64+0x80], R7 ;  /* 0x000080071e00e986 */ /* 0x0001e2000c10110e */
[----:B------:R-:W-:-:S03]  /*15930*/  ISETP.LT.OR P6, PT, R41, 0x89, !P2 ;  /* 0x000000892900780c */ /* 0x000fc600057c1670 */
[----:B------:R-:W-:Y:S01]  /*15940*/  @!P0 STG.E.U8 desc[UR14][R30.64+0x81], R13 ;  /* 0x0000810d1e008986 */ /* 0x000fe2000c10110e */
[----:B------:R-:W-:-:S03]  /*15950*/  ISETP.LT.OR P0, PT, R41, 0x8a, !P2 ;  /* 0x0000008a2900780c */ /* 0x000fc60005701670 */
[----:B------:R-:W-:Y:S01]  /*15960*/  @!P5 STG.E.U8 desc[UR14][R32.64+0x88], R11 ;  /* 0x0000880b2000d986 */ /* 0x000fe2000c10110e */
[----:B0-----:R-:W-:-:S03]  /*15970*/  F2FP.SATFINITE.E4M3.F32.PACK_AB_MERGE_C R7, RZ, R0, RZ ;  /* 0x00000000ff07723e */ /* 0x001fc600048070ff */
[----:B------:R0:W-:Y:S01]  /*15980*/  @!P4 STG.E.U8 desc[UR14][R32.64+0x89], R5 ;  /* 0x000089052000c986 */ /* 0x0001e2000c10110e */
[----:B------:R-:W-:Y:S01]  /*15990*/  ISETP.LT.OR P5, PT, R41, 0x91, !P1 ;  /* 0x000000912900780c */ /* 0x000fe20004fa1670 */
[----:B------:R-:W-:Y:S02]  /*159a0*/  FMUL R0, R222, UR20 ;  /* 0x00000014de007c20 */ /* 0x000fe40008400000 */
[----:B------:R-:W4:Y:S03]  /*159b0*/  LDL.LU R222, [R1+0xb8] ;  /* 0x0000b80001de7983 */ /* 0x000f260000300800 */
[----:B0-----:R-:W-:Y:S01]  /*159c0*/  F2FP.SATFINITE.E4M3.F32.PACK_AB_MERGE_C R5, RZ, R0, RZ ;  /* 0x00000000ff05723e */ /* 0x001fe200048070ff */
[----:B------:R-:W-:Y:S02]  /*159d0*/  FMUL R0, R223, UR20 ;  /* 0x00000014df007c20 */ /* 0x000fe40008400000 */
[----:B------:R-:W4:Y:S01]  /*159e0*/  LDL.LU R223, [R1+0xbc] ;  /* 0x0000bc0001df7983 */ /* 0x000f220000300800 */
[----:B------:R-:W-:-:S03]  /*159f0*/  F2FP.SATFINITE.E4M3.F32.PACK_AB_MERGE_C R11, RZ, R2, RZ ;  /* 0x00000002ff0b723e */ /* 0x000fc600048070ff */
[----:B------:R0:W-:Y:S04]  /*15a00*/  @!P6 STG.E.U8 desc[UR14][R30.64+0x88], R9 ;  /* 0x000088091e00e986 */ /* 0x0001e8000c10110e */
[----:B------:R1:W-:Y:S01]  /*15a10*/  @!P0 STG.E.U8 desc[UR14][R30.64+0x89], R7 ;  /* 0x000089071e008986 */ /* 0x0003e2000c10110e */
[----:B0-----:R-:W-:Y:S01]  /*15a20*/  F2FP.SATFINITE.E4M3.F32.PACK_AB_MERGE_C R9, RZ, R0, RZ ;  /* 0x00000000ff09723e */ /* 0x001fe200048070ff */
[----:B------:R-:W-:Y:S02]  /*15a30*/  FMUL R2, R224, UR20 ;  /* 0x00000014e0027c20 */ /* 0x000fe40008400000 */
[----:B------:R-:W4:Y:S03]  /*15a40*/  LDL.LU R224, [R1+0xc0] ;  /* 0x0000c00001e07983 */ /* 0x000f260000300800 */
[----:B-1----:R-:W-:Y:S01]  /*15a50*/  F2FP.SATFINITE.E4M3.F32.PACK_AB_MERGE_C R7, RZ, R2, RZ ;  /* 0x00000002ff07723e */ /* 0x002fe200048070ff */
[----:B------:R0:W-:Y:S01]  /*15a60*/  @!P5 STG.E.U8 desc[UR14][R32.64+0x90], R11 ;  /* 0x0000900b2000d986 */ /* 0x0001e2000c10110e */
[----:B--2---:R-:W-:-:S03]  /*15a70*/  FMUL R0, R225, UR20 ;  /* 0x00000014e1007c20 */ /* 0x004fc60008400000 */
[----:B------:R-:W2:Y:S02]  /*15a80*/  LDL.LU R225, [R1+0xc4] ;  /* 0x0000c40001e17983 */ /* 0x000ea40000300800 */
[----:B0-----:R-:W-:Y:S01]  /*15a90*/  F2FP.SATFINITE.E4M3.F32.PACK_AB_MERGE_C R11, RZ, R0, RZ ;  /* 0x00000000ff0b723e */ /* 0x001fe200048070ff */
[----:B---3--:R-:W-:Y:S02]  /*15aa0*/  FMUL R2, R226, UR20 ;  /* 0x00000014e2027c20 */ /* 0x008fe40008400000 */
[----:B------:R-:W3:Y:S01]  /*15ab0*/  LDL.LU R226, [R1+0xc8] ;  /* 0x0000c80001e27983 */ /* 0x000ee20000300800 */
[----:B----4-:R-:W-:-:S03]  /*15ac0*/  FMUL R0, R227, UR20 ;  /* 0x00000014e3007c20 */ /* 0x010fc60008400000 */
[----:B------:R-:W4:Y:S01]  /*15ad0*/  LDL.LU R227, [R1+0xcc] ;  /* 0x0000cc0001e37983 */ /* 0x000f220000300800 */
[C---:B------:R-:W-:Y:S02]  /*15ae0*/  ISETP.LT.OR P4, PT, R41.reuse, 0x92, !P1 ;  /* 0x000000922900780c */ /* 0x040fe40004f81670 */
[C---:B------:R-:W-:Y:S01]  /*15af0*/  ISETP.LT.OR P6, PT, R41.reuse, 0x91, !P2 ;  /* 0x000000912900780c */ /* 0x040fe200057c1670 */
[----:B------:R-:W4:Y:S01]  /*15b00*/  LDL.LU R220, [R1+0xd0] ;  /* 0x0000d00001dc7983 */ /* 0x000f220000300800 */
[C---:B------:R-:W-:Y:S02]  /*15b10*/  ISETP.LT.OR P0, PT, R41.reuse, 0x92, !P2 ;  /* 0x000000922900780c */ /* 0x040fe40005701670 */
[----:B------:R-:W-:Y:S02]  /*15b20*/  F2FP.SATFINITE.E4M3.F32.PACK_AB_MERGE_C R13, RZ, R3, RZ ;  /* 0x00000003ff0d723e */ /* 0x000fe400048070ff */
[----:B------:R-:W-:Y:S01]  /*15b30*/  ISETP.LT.OR P5, PT, R41, 0x99, !P1 ;  /* 0x000000992900780c */ /* 0x000fe20004fa1670 */
[----:B------:R-:W-:-:S02]  /*15b40*/  FMUL R3, R221, UR20 ;  /* 0x00000014dd037c20 */ /* 0x000fc40008400000 */
[----:B------:R-:W4:Y:S04]  /*15b50*/  LDL.LU R221, [R1+0xd4] ;  /* 0x0000d40001dd7983 */ /* 0x000f280000300800 */
[----:B------:R-:W-:Y:S01]  /*15b60*/  @!P4 STG.E.U8 desc[UR14][R32.64+0x91], R13 ;  /* 0x0000910d2000c986 */ /* 0x000fe2000c10110e */
[----:B------:R-:W-:-:S03]  /*15b70*/  ISETP.LT.OR P4, PT, R41, 0x9a, !P1 ;  /* 0x0000009a2900780c */ /* 0x000fc60004f81670 */
[----:B------:R0:W-:Y:S01]  /*15b80*/  @!P6 STG.E.U8 desc[UR14][R30.64+0x90], R5 ;  /* 0x000090051e00e986 */ /* 0x0001e2000c10110e */
[----:B------:R-:W-:-:S03]  /*15b90*/  ISETP.LT.OR P6, PT, R41, 0x99, !P2 ;  /* 0x000000992900780c */ /* 0x000fc600057c1670 */
[----:B------:R1:W-:Y:S01]  /*15ba0*/  @!P0 STG.E.U8 desc[UR14][R30.64+0x91], R9 ;  /* 0x000091091e008986 */ /* 0x0003e2000c10110e */
[----:B0-----:R-:W-:Y:S02]  /*15bb0*/  F2FP.SATFINITE.E4M3.F32.PACK_AB_MERGE_C R5, RZ, R2, RZ ;  /* 0x00000002ff05723e */ /* 0x001fe400048070ff */
[----:B-1----:R-:W-:Y:S01]  /*15bc0*/  F2FP.SATFINITE.E4M3.F32.PACK_AB_MERGE_C R9, RZ, R0, RZ ;  /* 0x00000000ff09723e */ /* 0x002fe200048070ff */
[----:B------:R-:W-:Y:S02]  /*15bd0*/  FMUL R0, R222, UR20 ;  /* 0x00000014de007c20 */ /* 0x000fe40008400000 */
[----:B------:R-:W4:Y:S01]  /*15be0*/  LDL.LU R222, [R1+0xd8] ;  /* 0x0000d80001de7983 */ /* 0x000f220000300800 */
[----:B------:R-:W-:-:S03]  /*15bf0*/  FMUL R2, R223, UR20 ;  /* 0x00000014df027c20 */ /* 0x000fc60008400000 */
[----:B------:R-:W4:Y:S04]  /*15c00*/  LDL.LU R223, [R1+0xdc] ;  /* 0x0000dc0001df7983 */ /* 0x000f280000300800 */
[----:B------:R0:W-:Y:S04]  /*15c10*/  @!P5 STG.E.U8 desc[UR14][R32.64+0x98], R7 ;  /* 0x000098072000d986 */ /* 0x0001e8000c10110e */
[----:B------:R-:W-:Y:S04]  /*15c20*/  @!P4 STG.E.U8 desc[UR14][R32.64+0x99], R11 ;  /* 0x0000990b2000c986 */ /* 0x000fe8000c10110e */
[----:B------:R1:W-:Y:S01]  /*15c30*/  @!P6 STG.E.U8 desc[UR14][R30.64+0x98], R5 ;  /* 0x000098051e00e986 */ /* 0x0003e2000c10110e */
[----:B0-----:R-:W-:Y:S01]  /*15c40*/  F2FP.SATFINITE.E4M3.F32.PACK_AB_MERGE_C R7, RZ, R0, RZ ;  /* 0x00000000ff07723e */ /* 0x001fe200048070ff */
[----:B------:R-:W-:-:S02]  /*15c50*/  FMUL R0, R224, UR20 ;  /* 0x00000014e0007c20 */ /* 0x000fc40008400000 */
[----:B------:R-:W4:Y:S01]  /*15c60*/  LDL.LU R224, [R1+0xe0] ;  /* 0x0000e00001e07983 */ /* 0x000f220000300800 */
[----:B-1----:R-:W-:Y:S02]  /*15c70*/  F2FP.SATFINITE.E4M3.F32.PACK_AB_MERGE_C R5, RZ, R2, RZ ;  /* 0x00000002ff05723e */ /* 0x002fe400048070ff */
[----:B------:R-:W-:Y:S02]  /*15c80*/  F2FP.SATFINITE.E4M3.F32.PACK_AB_MERGE_C R13, RZ, R3, RZ ;  /* 0x00000003ff0d723e */ /* 0x000fe400048070ff */
[----:B------:R-:W-:Y:S01]  /*15c90*/  F2FP.SATFINITE.E4M3.F32.PACK_AB_MERGE_C R11, RZ, R0, RZ ;  /* 0x00000000ff0b723e */ /* 0x000fe200048070ff */
[----:B--2---:R-:W-:Y:S02]  /*15ca0*/  FMUL R2, R225, UR20 ;  /* 0x00000014e1027c20 */ /* 0x004fe40008400000 */
[----:B------:R-:W2:Y:S01]  /*15cb0*/  LDL.LU R225, [R1+0xe4] ;  /* 0x0000e40001e17983 */ /* 0x000ea20000300800 */
[----:B---3--:R-:W-:-:S03]  /*15cc0*/  FMUL R3, R226, UR20 ;  /* 0x00000014e2037c20 */ /* 0x008fc60008400000 */
[----:B------:R-:W3:Y:S01]  /*15cd0*/  LDL.LU R226, [R1+0xe8] ;  /* 0x0000e80001e27983 */ /* 0x000ee20000300800 */
[----:B----4-:R-:W-:-:S03]  /*15ce0*/  FMUL R0, R227, UR20 ;  /* 0x00000014e3007c20 */ /* 0x010fc60008400000 */
        /* <DEDUP_REMOVED lines=9> */
[----:B------:R-:W-:Y:S04]  /*15d80*/  @!P4 STG.E.U8 desc[UR14][R32.64+0xa1], R7 ;  /* 0x0000a1072000c986 */ /* 0x000fe8000c10110e */
[----:B------:R1:W-:Y:S01]  /*15d90*/  @!P6 STG.E.U8 desc[UR14][R30.64+0xa0], R5 ;  /* 0x0000a0051e00e986 */ /* 0x0003e2000c10110e */
[----:B0-----:R-:W-:Y:S01]  /*15da0*/  F2FP.SATFINITE.E4M3.F32.PACK_AB_MERGE_C R9, RZ, R2, RZ ;  /* 0x00000002ff09723e */ /* 0x001fe200048070ff */
[----:B------:R-:W-:Y:S01]  /*15db0*/  FMUL R2, R221, UR20 ;  /* 0x00000014dd027c20 */ /* 0x000fe20008400000 */
[----:B------:R-:W-:Y:S01]  /*15dc0*/  ISETP.LT.OR P4, PT, R41, 0xaa, !P1 ;  /* 0x000000aa2900780c */ /* 0x000fe20004f81670 */
[----:B------:R0:W-:Y:S01]  /*15dd0*/  @!P0 STG.E.U8 desc[UR14][R30.64+0xa1], R11 ;  /* 0x0000a10b1e008986 */ /* 0x0001e2000c10110e */
[----:B-1----:R-:W-:Y:S01]  /*15de0*/  F2FP.SATFINITE.E4M3.F32.PACK_AB_MERGE_C R5, RZ, R0, RZ ;  /* 0x00000000ff05723e */ /* 0x002fe200048070ff */
[----:B------:R-:W-:-:S02]  /*15df0*/  FMUL R0, R220, UR20 ;  /* 0x00000014dc007c20 */ /* 0x000fc40008400000 */
[----:B------:R-:W4:Y:S01]  /*15e00*/  LDL.LU R220, [R1+0xf0] ;  /* 0x0000f00001dc7983 */ /* 0x000f220000300800 */
[----:B------:R-:W-:-:S03]  /*15e10*/  ISETP.LT.OR P6, PT, R41, 0xa9, !P2 ;  /* 0x000000a92900780c */ /* 0x000fc600057c1670 */
[----:B------:R-:W4:Y:S01]  /*15e20*/  LDL.LU R221, [R1+0xf4] ;  /* 0x0000f40001dd7983 */ /* 0x000f220000300800 */
[C---:B------:R-:W-:Y:S02]  /*15e30*/  ISETP.LT.OR P0, PT, R41.reuse, 0xaa, !P2 ;  /* 0x000000aa2900780c */ /* 0x040fe40005701670 */
[----:B------:R-:W-:Y:S01]  /*15e40*/  F2FP.SATFINITE.E4M3.F32.PACK_AB_MERGE_C R7, RZ, R0, RZ ;  /* 0x00000000ff07723e */ /* 0x000fe200048070ff */
[----:B------:R1:W-:Y:S01]  /*15e50*/  @!P5 STG.E.U8 desc[UR14][R32.64+0xa8], R9 ;  /* 0x0000a8092000d986 */ /* 0x0003e2000c10110e */
[----:B------:R-:W-:Y:S01]  /*15e60*/  ISETP.LT.OR P5, PT, R41, 0xb1, !P1 ;  /* 0x000000b12900780c */ /* 0x000fe20004fa1670 */
[----:B------:R-:W-:Y:S01]  /*15e70*/  FMUL R0, R222, UR20 ;  /* 0x00000014de007c20 */ /* 0x000fe20008400000 */
[----:B0-----:R-:W-:Y:S01]  /*15e80*/  F2FP.SATFINITE.E4M3.F32.PACK_AB_MERGE_C R11, RZ, R2, RZ ;  /* 0x00000002ff0b723e */ /* 0x001fe200048070ff */
[----:B------:R-:W-:Y:S01]  /*15e90*/  FMUL R2, R223, UR20 ;  /* 0x00000014df027c20 */ /* 0x000fe20008400000 */
[----:B------:R-:W4:Y:S01]  /*15ea0*/  LDL.LU R222, [R1+0xf8] ;  /* 0x0000f80001de7983 */ /* 0x000f220000300800 */
[----:B------:R-:W-:-:S03]  /*15eb0*/  F2FP.SATFINITE.E4M3.F32.PACK_AB_MERGE_C R13, RZ, R3, RZ ;  /* 0x00000003ff0d723e */ /* 0x000fc600048070ff */
[----:B------:R-:W4:Y:S01]  /*15ec0*/  LDL.LU R223, [R1+0xfc] ;  /* 0x0000fc0001df7983 */ /* 0x000f220000300800 */
[----:B------:R-:W-:Y:S01]  /*15ed0*/  FMUL R3, R224, UR20 ;  /* 0x00000014e0037c20 */ /* 0x000fe20008400000 */
[----:B-1----:R-:W-:Y:S02]  /*15ee0*/  F2FP.SATFINITE.E4M3.F32.PACK_AB_MERGE_C R9, RZ, R0, RZ ;  /* 0x00000000ff09723e */ /* 0x002fe400048070ff */
[----:B------:R-:W4:Y:S04]  /*15ef0*/  LDL.LU R224, [R1+0x100] ;  /* 0x0001000001e07983 */ /* 0x000f280000300800 */
[----:B------:R-:W-:Y:S04]  /*15f00*/  @!P4 STG.E.U8 desc[UR14][R32.64+0xa9], R13 ;  /* 0x0000a90d2000c986 */ /* 0x000fe8000c10110e */
[----:B------:R0:W-:Y:S04]  /*15f10*/  @!P6 STG.E.U8 desc[UR14][R30.64+0xa8], R5 ;  /* 0x0000a8051e00e986 */ /* 0x0001e8000c10110e */
[----:B------:R-:W-:Y:S04]  /*15f20*/  @!P0 STG.E.U8 desc[UR14][R30.64+0xa9], R7 ;  /* 0x0000a9071e008986 */ /* 0x000fe8000c10110e */
[----:B------:R1:W-:Y:S01]  /*15f30*/  @!P5 STG.E.U8 desc[UR14][R32.64+0xb0], R11 ;  /* 0x0000b00b2000d986 */ /* 0x0003e2000c10110e */
[----:B0-----:R-:W-:Y:S01]  /*15f40*/  F2FP.SATFINITE.E4M3.F32.PACK_AB_MERGE_C R5, RZ, R2, RZ ;  /* 0x00000002ff05723e */ /* 0x001fe200048070ff */
[----:B--2---:R-:W-:-:S02]  /*15f50*/  FMUL R0, R225, UR20 ;  /* 0x00000014e1007c20 */ /* 0x004fc40008400000 */
[----:B------:R-:W2:Y:S03]  /*15f60*/  LDL.LU R225, [R1+0x104] ;  /* 0x0001040001e17983 */ /* 0x000ea60000300800 */
[----:B-1----:R-:W-:Y:S01]  /*15f70*/  F2FP.SATFINITE.E4M3.F32.PACK_AB_MERGE_C R11, RZ, R0, RZ ;  /* 0x00000000ff0b723e */ /* 0x002fe200048070ff */
[----:B---3--:R-:W-:Y:S02]  /*15f80*/  FMUL R2, R226, UR20 ;  /* 0x00000014e2027c20 */ /* 0x008fe40008400000 */
[----:B------:R-:W3:Y:S01]  /*15f90*/  LDL.LU R226, [R1+0x108] ;  /* 0x0001080001e27983 */ /* 0x000ee20000300800 */
[----:B----4-:R-:W-:-:S03]  /*15fa0*/  FMUL R0, R227, UR20 ;  /* 0x00000014e3007c20 */ /* 0x010fc60008400000 */
[----:B------:R-:W4:Y:S01]  /*15fb0*/  LDL.LU R227, [R1+0x10c] ;  /* 0x00010c0001e37983 */ /* 0x000f220000300800 */
[C---:B------:R-:W-:Y:S02]  /*15fc0*/  ISETP.LT.OR P4, PT, R41.reuse, 0xb2, !P1 ;  /* 0x000000b22900780c */ /* 0x040fe40004f81670 */
[C---:B------:R-:W-:Y:S02]  /*15fd0*/  ISETP.LT.OR P0, PT, R41.reuse, 0xb2, !P2 ;  /* 0x000000b22900780c */ /* 0x040fe40005701670 */
[C---:B------:R-:W-:Y:S02]  /*15fe0*/  ISETP.LT.OR P6, PT, R41.reuse, 0xb1, !P2 ;  /* 0x000000b12900780c */ /* 0x040fe400057c1670 */
[----:B------:R-:W-:Y:S02]  /*15ff0*/  F2FP.SATFINITE.E4M3.F32.PACK_AB_MERGE_C R7, RZ, R3, RZ ;  /* 0x00000003ff07723e */ /* 0x000fe400048070ff */
[C---:B------:R-:W-:Y:S02]  /*16000*/  ISETP.LT.OR P5, PT, R41.reuse, 0xb9, !P1 ;  /* 0x000000b92900780c */ /* 0x040fe40004fa1670 */
[----:B------:R-:W-:-:S03]  /*16010*/  ISETP.LT.OR P1, PT, R41, 0xba, !P1 ;  /* 0x000000ba2900780c */ /* 0x000fc60004f21670 */
[----:B------:R0:W-:Y:S01]  /*16020*/  @!P4 STG.E.U8 desc[UR14][R32.64+0xb1], R9 ;  /* 0x0000b1092000c986 */ /* 0x0001e2000c10110e */
[----:B------:R-:W-:-:S03]  /*16030*/  F2FP.SATFINITE.E4M3.F32.PACK_AB_MERGE_C R13, RZ, R2, RZ ;  /* 0x00000002ff0d723e */ /* 0x000fc600048070ff */
[----:B------:R-:W-:Y:S01]  /*16040*/  @!P0 STG.E.U8 desc[UR14][R30.64+0xb1], R7 ;  /* 0x0000b1071e008986 */ /* 0x000fe2000c10110e */
[----:B------:R-:W-:Y:S02]  /*16050*/  ISETP.GE.AND P0, PT, R40, 0x81, PT ;  /* 0x000000812800780c */ /* 0x000fe40003f06270 */
[C---:B------:R-:W-:Y:S02]  /*16060*/  ISETP.LT.OR P4, PT, R41.reuse, 0xb9, !P2 ;  /* 0x000000b92900780c */ /* 0x040fe40005781670 */
[----:B0-----:R-:W-:Y:S01]  /*16070*/  F2FP.SATFINITE.E4M3.F32.PACK_AB_MERGE_C R9, RZ, R0, RZ ;  /* 0x00000000ff09723e */ /* 0x001fe200048070ff */
[----:B------:R0:W-:Y:S01]  /*16080*/  @!P6 STG.E.U8 desc[UR14][R30.64+0xb0], R5 ;  /* 0x0000b0051e00e986 */ /* 0x0001e2000c10110e */
[C---:B------:R-:W-:Y:S02]  /*16090*/  ISETP.LT.OR P2, PT, R41.reuse, 0xba, !P2 ;  /* 0x000000ba2900780c */ /* 0x040fe40005741670 */
[----:B------:R-:W-:Y:S01]  /*160a0*/  ISETP.LT.OR P6, PT, R41, 0x1, !P0 ;  /* 0x000000012900780c */ /* 0x000fe200047c1670 */
[----:B------:R-:W-:-:S02]  /*160b0*/  FMUL R0, R220, UR20 ;  /* 0x00000014dc007c20 */ /* 0x000fc40008400000 */
[----:B------:R-:W4:Y:S01]  /*160c0*/  LDL.LU R220, [R1+0x110] ;  /* 0x0001100001dc7983 */ /* 0x000f220000300800 */
[----:B------:R-:W-:-:S03]  /*160d0*/  FMUL R2, R221, UR20 ;  /* 0x00000014dd027c20 */ /* 0x000fc60008400000 */
[----:B------:R-:W4:Y:S01]  /*160e0*/  LDL.LU R221, [R1+0x114] ;  /* 0x0001140001dd7983 */ /* 0x000f220000300800 */
[----:B0-----:R-:W-:Y:S01]  /*160f0*/  F2FP.SATFINITE.E4M3.F32.PACK_AB_MERGE_C R5, RZ, R0, RZ ;  /* 0x00000000ff05723e */ /* 0x001fe200048070ff */
[----:B------:R-:W-:Y:S02]  /*16100*/  FMUL R3, R222, UR20 ;  /* 0x00000014de037c20 */ /* 0x000fe40008400000 */
[----:B------:R-:W4:Y:S01]  /*16110*/  LDL.LU R222, [R1+0x118] ;  /* 0x0001180001de7983 */ /* 0x000f220000300800 */
[----:B------:R-:W-:-:S03]  /*16120*/  FMUL R0, R223, UR20 ;  /* 0x00000014df007c20 */ /* 0x000fc60008400000 */
[----:B------:R-:W4:Y:S01]  /*16130*/  LDL.LU R223, [R1+0x11c] ;  /* 0x00011c0001df7983 */ /* 0x000f220000300800 */
[----:B------:R-:W-:Y:S01]  /*16140*/  F2FP.SATFINITE.E4M3.F32.PACK_AB_MERGE_C R7, RZ, R2, RZ ;  /* 0x00000002ff07723e */ /* 0x000fe200048070ff */
[----:B------:R-:W-:Y:S02]  /*16150*/  FMUL R2, R224, UR20 ;  /* 0x00000014e0027c20 */ /* 0x000fe40008400000 */
[----:B------:R0:W-:Y:S04]  /*16160*/  @!P1 STG.E.U8 desc[UR14][R32.64+0xb9], R13 ;  /* 0x0000b90d20009986 */ /* 0x0001e8000c10110e */
[----:B------:R-:W4:Y:S04]  /*16170*/  LDL.LU R224, [R1+0x120] ;  /* 0x0001200001e07983 */ /* 0x000f280000300800 */
[----:B------:R1:W-:Y:S01]  /*16180*/  @!P5 STG.E.U8 desc[UR14][R32.64+0xb8], R11 ;  /* 0x0000b80b2000d986 */ /* 0x0003e2000c10110e */
[----:B0-----:R-:W-:-:S03]  /*16190*/  F2FP.SATFINITE.E4M3.F32.PACK_AB_MERGE_C R13, RZ, R0, RZ ;  /* 0x00000000ff0d723e */ /* 0x001fc600048070ff */
[----:B------:R-:W-:Y:S04]  /*161a0*/  @!P4 STG.E.U8 desc[UR14][R30.64+0xb8], R9 ;  /* 0x0000b8091e00c986 */ /* 0x000fe8000c10110e */
[----:B------:R-:W-:Y:S01]  /*161b0*/  @!P2 STG.E.U8 desc[UR14][R30.64+0xb9], R5 ;  /* 0x0000b9051e00a986 */ /* 0x000fe2000c10110e */
[----:B-1----:R-:W-:-:S03]  /*161c0*/  F2FP.SATFINITE.E4M3.F32.PACK_AB_MERGE_C R11, RZ, R3, RZ ;  /* 0x00000003ff0b723e */ /* 0x002fc600048070ff */
        /* <DEDUP_REMOVED lines=8> */
[----:B------:R-:W-:Y:S02]  /*16250*/  ISETP.LT.OR P5, PT, R41, 0x2, !P0 ;  /* 0x000000022900780c */ /* 0x000fe400047a1670 */
[----:B------:R-:W-:-:S04]  /*16260*/  ISETP.GE.AND P1, PT, R40, 0x89, PT ;  /* 0x000000892800780c */ /* 0x000fc80003f26270 */
[C---:B------:R-:W-:Y:S02]  /*16270*/  ISETP.LT.OR P6, PT, R41.reuse, 0x2, !P1 ;  /* 0x000000022900780c */ /* 0x040fe40004fc1670 */
[----:B------:R-:W-:Y:S02]  /*16280*/  ISETP.LT.OR P4, PT, R41, 0x1, !P1 ;  /* 0x000000012900780c */ /* 0x000fe40004f81670 */
[----:B------:R-:W-:-:S03]  /*16290*/  F2FP.SATFINITE.E4M3.F32.PACK_AB_MERGE_C R5, RZ, R2, RZ ;  /* 0x00000002ff05723e */ /* 0x000fc600048070ff */
[----:B------:R0:W-:Y:S01]  /*162a0*/  @!P5 STG.E.U8 desc[UR14][R26.64+0x1], R11 ;  /* 0x0000010b1a00d986 */ /* 0x0001e2000c10110e */
[C---:B------:R-:W-:Y:S02]  /*162b0*/  ISETP.LT.OR P5, PT, R41.reuse, 0x9, !P0 ;  /* 0x000000092900780c */ /* 0x040fe400047a1670 */
[C---:B------:R-:W-:Y:S02]  /*162c0*/  ISETP.LT.OR P2, PT, R41.reuse, 0xa, !P0 ;  /* 0x0000000a2900780c */ /* 0x040fe40004741670 */
[----:B------:R-:W-:Y:S01]  /*162d0*/  F2FP.SATFINITE.E4M3.F32.PACK_AB_MERGE_C R9, RZ, R3, RZ ;  /* 0x00000003ff09723e */ /* 0x000fe200048070ff */
[----:B------:R1:W-:Y:S01]  /*162e0*/  @!P6 STG.E.U8 desc[UR14][R28.64+0x1], R5 ;  /* 0x000001051c00e986 */ /* 0x0003e2000c10110e */
[----:B0-----:R-:W-:Y:S02]  /*162f0*/  F2FP.SATFINITE.E4M3.F32.PACK_AB_MERGE_C R11, RZ, R0, RZ ;  /* 0x00000000ff0b723e */ /* 0x001fe400048070ff */
[----:B------:R-:W-:Y:S01]  /*16300*/  ISETP.LT.OR P6, PT, R41, 0xa, !P1 ;  /* 0x0000000a2900780c */ /* 0x000fe20004fc1670 */
[----:B------:R-:W-:-:S02]  /*16310*/  FMUL R0, R220, UR20 ;  /* 0x00000014dc007c20 */ /* 0x000fc40008400000 */
[----:B------:R-:W4:Y:S01]  /*16320*/  LDL.LU R220, [R1+0x130] ;  /* 0x0001300001dc7983 */ /* 0x000f220000300800 */
[----:B------:R-:W-:-:S03]  /*16330*/  FMUL R2, R221, UR20 ;  /* 0x00000014dd027c20 */ /* 0x000fc60008400000 */
[----:B------:R-:W4:Y:S01]  /*16340*/  LDL.LU R221, [R1+0x134] ;  /* 0x0001340001dd7983 */ /* 0x000f220000300800 */
[----:B-1----:R-:W-:Y:S01]  /*16350*/  F2FP.SATFINITE.E4M3.F32.PACK_AB_MERGE_C R5, RZ, R0, RZ ;  /* 0x00000000ff05723e */ /* 0x002fe200048070ff */
[----:B------:R-:W-:Y:S02]  /*16360*/  FMUL R3, R222, UR20 ;  /* 0x00000014de037c20 */ /* 0x000fe40008400000 */
[----:B------:R-:W4:Y:S01]  /*16370*/  LDL.LU R222, [R1+0x138] ;  /* 0x0001380001de7983 */ /* 0x000f220000300800 */
[----:B------:R-:W-:-:S03]  /*16380*/  FMUL R4, R223, UR20 ;  /* 0x00000014df047c20 */ /* 0x000fc60008400000 */
[----:B------:R-:W4:Y:S04]  /*16390*/  LDL.LU R223, [R1+0x13c] ;  /* 0x00013c0001df7983 */ /* 0x000f280000300800 */
[----:B------:R-:W-:Y:S01]  /*163a0*/  @!P4 STG.E.U8 desc[UR14][R28.64], R13 ;  /* 0x0000000d1c00c986 */ /* 0x000fe2000c10110e */
[----:B------:R-:W-:-:S03]  /*163b0*/  FMUL R0, R224, UR20 ;  /* 0x00000014e0007c20 */ /* 0x000fc60008400000 */
[----:B------:R0:W-:Y:S04]  /*163c0*/  @!P5 STG.E.U8 desc[UR14][R26.64+0x8], R7 ;  /* 0x000008071a00d986 */ /* 0x0001e8000c10110e */
[----:B------:R-:W4:Y:S04]  /*163d0*/  LDL.LU R224, [R1+0x140] ;  /* 0x0001400001e07983 */ /* 0x000f280000300800 */
[----:B------:R1:W-:Y:S01]  /*163e0*/  @!P2 STG.E.U8 desc[UR14][R26.64+0x9], R9 ;  /* 0x000009091a00a986 */ /* 0x0003e2000c10110e */
[----:B0-----:R-:W-:-:S03]  /*163f0*/  F2FP.SATFINITE.E4M3.F32.PACK_AB_MERGE_C R7, RZ, R2, RZ ;  /* 0x00000002ff07723e */ /* 0x001fc600048070ff */
[----:B------:R0:W-:Y:S01]  /*16400*/  @!P6 STG.E.U8 desc[UR14][R28.64+0x9], R5 ;  /* 0x000009051c00e986 */ /* 0x0001e2000c10110e */
[----:B-1----:R-:W-:Y:S02]  /*16410*/  F2FP.SATFINITE.E4M3.F32.PACK_AB_MERGE_C R9, RZ, R3, RZ ;  /* 0x00000003ff09723e */ /* 0x002fe400048070ff */
[----:B0-----:R-:W-:Y:S01]  /*16420*/  F2FP.SATFINITE.E4M3.F32.PACK_AB_MERGE_C R5, RZ, R0, RZ ;  /* 0x00000000ff05723e */ /* 0x001fe200048070ff */
        /* <DEDUP_REMOVED lines=10> */
[----:B------:R0:W-:Y:S01]  /*164d0*/  @!P4 STG.E.U8 desc[UR14][R28.64+0x8], R11 ;  /* 0x0000080b1c00c986 */ /* 0x0001e2000c10110e */
[----:B------:R-:W-:-:S03]  /*164e0*/  ISETP.LT.OR P4, PT, R41, 0x11, !P1 ;  /* 0x000000112900780c */ /* 0x000fc60004f81670 */
[----:B------:R1:W-:Y:S01]  /*164f0*/  @!P5 STG.E.U8 desc[UR14][R26.64+0x10], R7 ;  /* 0x000010071a00d986 */ /* 0x0003e2000c10110e */
[----:B------:R-:W-:Y:S02]  /*16500*/  ISETP.LT.OR P5, PT, R41, 0x19, !P0 ;  /* 0x000000192900780c */ /* 0x000fe400047a1670 */
[----:B------:R-:W-:Y:S01]  /*16510*/  F2FP.SATFINITE.E4M3.F32.PACK_AB_MERGE_C R13, RZ, R4, RZ ;  /* 0x00000004ff0d723e */ /* 0x000fe200048070ff */
[----:B------:R1:W-:Y:S01]  /*16520*/  @!P2 STG.E.U8 desc[UR14][R26.64+0x11], R9 ;  /* 0x000011091a00a986 */ /* 0x0003e2000c10110e */
[----:B0-----:R-:W-:Y:S02]  /*16530*/  F2FP.SATFINITE.E4M3.F32.PACK_AB_MERGE_C R11, RZ, R0, RZ ;  /* 0x00000000ff0b723e */ /* 0x001fe400048070ff */
[----:B-1----:R-:W-:-:S03]  /*16540*/  F2FP.SATFINITE.E4M3.F32.PACK_AB_MERGE_C R7, RZ, R2, RZ ;  /* 0x00000002ff07723e */ /* 0x002fc600048070ff */
[----:B------:R-:W-:Y:S01]  /*16550*/  @!P4 STG.E.U8 desc[UR14][R28.64+0x10], R13 ;  /* 0x0000100d1c00c986 */ /* 0x000fe2000c10110e */
[----:B------:R-:W-:Y:S02]  /*16560*/  ISETP.LT.OR P2, PT, R41, 0x1a, !P0 ;  /* 0x0000001a2900780c */ /* 0x000fe40004741670 */
[----:B------:R-:W-:Y:S01]  /*16570*/  F2FP.SATFINITE.E4M3.F32.PACK_AB_MERGE_C R9, RZ, R3, RZ ;  /* 0x00000003ff09723e */ /* 0x000fe200048070ff */
[----:B------:R-:W-:Y:S01]  /*16580*/  @!P6 STG.E.U8 desc[UR14][R28.64+0x11], R5 ;  /* 0x000011051c00e986 */ /* 0x000fe2000c10110e */
[----:B------:R-:W-:-:S03]  /*16590*/  FMUL R2, R220, UR20 ;  /* 0x00000014dc027c20 */ /* 0x000fc60008400000 */
[----:B------:R-:W4:Y:S01]  /*165a0*/  LDL.LU R220, [R1+0x150] ;  /* 0x0001500001dc7983 */ /* 0x000f220000300800 */
[----:B------:R-:W-:-:S03]  /*165b0*/  FMUL R0, R221, UR20 ;  /* 0x00000014dd007c20 */ /* 0x000fc60008400000 */
[----:B------:R-:W4:Y:S04]  /*165c0*/  LDL.LU R221, [R1+0x154] ;  /* 0x0001540001dd7983 */ /* 0x000f280000300800 */
[----:B------:R0:W-:Y:S01]  /*165d0*/  @!P5 STG.E.U8 desc[UR14][R26.64+0x18], R7 ;  /* 0x000018071a00d986 */ /* 0x0001e2000c10110e */
[----:B------:R-:W-:-:S03]  /*165e0*/  FMUL R3, R222, UR20 ;  /* 0x00000014de037c20 */ /* 0x000fc60008400000 */
[----:B------:R-:W4:Y:S01]  /*165f0*/  LDL.LU R222, [R1+0x158] ;  /* 0x0001580001de7983 */ /* 0x000f220000300800 */
[----:B0-----:R-:W-:Y:S01]  /*16600*/  F2FP.SATFINITE.E4M3.F32.PACK_AB_MERGE_C R7, RZ, R0, RZ ;  /* 0x00000000ff07723e */ /* 0x001fe200048070ff */
[----:B------:R-:W-:Y:S02]  /*16610*/  FMUL R0, R223, UR20 ;  /* 0x00000014df007c20 */ /* 0x000fe40008400000 */
[----:B------:R-:W4:Y:S01]  /*16620*/  LDL.LU R223, [R1+0x15c] ;  /* 0x00015c0001df7983 */ /* 0x000f220000300800 */
[----:B------:R-:W-:Y:S02]  /*16630*/  F2FP.SATFINITE.E4M3.F32.PACK_AB_MERGE_C R5, RZ, R2, RZ ;  /* 0x00000002ff05723e */ /* 0x000fe400048070ff */
[----:B------:R-:W-:Y:S01]  /*16640*/  F2FP.SATFINITE.E4M3.F32.PACK_AB_MERGE_C R13, RZ, R0, RZ ;  /* 0x00000000ff0d723e */ /* 0x000fe200048070ff */
[----:B------:R-:W-:Y:S02]  /*16650*/  FMUL R0, R224, UR20 ;  /* 0x00000014e0007c20 */ /* 0x000fe40008400000 */
[----:B------:R-:W4:Y:S04]  /*16660*/  LDL.LU R224, [R1+0x160] ;  /* 0x0001600001e07983 */ /* 0x000f280000300800 */
[----:B------:R0:W-:Y:S02]  /*16670*/  @!P2 STG.E.U8 desc[UR14][R26.64+0x19], R9 ;  /* 0x000019091a00a986 */ /* 0x0001e4000c10110e */
[----:B0-----:R-:W-:Y:S01]  /*16680*/  F2FP.SATFINITE.E4M3.F32.PACK_AB_MERGE_C R9, RZ, R3, RZ ;  /* 0x00000003ff09723e */ /* 0x001fe200048070ff */
[----:B--2---:R-:W-:-:S02]  /*16690*/  FMUL R2, R225, UR20 ;  /* 0x00000014e1027c20 */ /* 0x004fc40008400000 */
        /* <DEDUP_REMOVED lines=14> */
[----:B------:R-:W-:-:S03]  /*16780*/  ISETP.LT.OR P5, PT, R41, 0x29, !P0 ;  /* 0x000000292900780c */ /* 0x000fc600047a1670 */
[----:B------:R1:W-:Y:S01]  /*16790*/  @!P2 STG.E.U8 desc[UR14][R26.64+0x21], R9 ;  /* 0x000021091a00a986 */ /* 0x0003e2000c10110e */
[----:B0-----:R-:W-:Y:S02]  /*167a0*/  F2FP.SATFINITE.E4M3.F32.PACK_AB_MERGE_C R5, RZ, R0, RZ ;  /* 0x00000000ff05723e */ /* 0x001fe400048070ff */
[----:B-1----:R-:W-:Y:S01]  /*167b0*/  F2FP.SATFINITE.E4M3.F32.PACK_AB_MERGE_C R7, RZ, R2, RZ ;  /* 0x00000002ff07723e */ /* 0x002fe200048070ff */
[----:B------:R-:W-:Y:S01]  /*167c0*/  @!P4 STG.E.U8 desc[UR14][R28.64+0x20], R13 ;  /* 0x0000200d1c00c986 */ /* 0x000fe2000c10110e */
[----:B------:R-:W-:Y:S01]  /*167d0*/  ISETP.LT.OR P2, PT, R41, 0x2a, !P0 ;  /* 0x0000002a2900780c */ /* 0x000fe20004741670 */
[----:B------:R-:W-:Y:S02]  /*167e0*/  FMUL R0, R220, UR20 ;  /* 0x00000014dc007c20 */ /* 0x000fe40008400000 */
[----:B------:R-:W4:Y:S01]  /*167f0*/  LDL.LU R220, [R1+0x170] ;  /* 0x0001700001dc7983 */ /* 0x000f220000300800 */
[----:B------:R-:W-:-:S03]  /*16800*/  FMUL R2, R221, UR20 ;  /* 0x00000014dd027c20 */ /* 0x000fc60008400000 */
[----:B------:R-:W4:Y:S01]  /*16810*/  LDL.LU R221, [R1+0x174] ;  /* 0x0001740001dd7983 */ /* 0x000f220000300800 */
[----:B------:R-:W-:-:S03]  /*16820*/  ISETP.LT.OR P4, PT, R41, 0x29, !P1 ;  /* 0x000000292900780c */ /* 0x000fc60004f81670 */
[----:B------:R0:W-:Y:S01]  /*16830*/  @!P6 STG.E.U8 desc[UR14][R28.64+0x21], R5 ;  /* 0x000021051c00e986 */ /* 0x0001e2000c10110e */
[C---:B------:R-:W-:Y:S02]  /*16840*/  ISETP.LT.OR P6, PT, R41.reuse, 0x2a, !P1 ;  /* 0x0000002a2900780c */ /* 0x040fe40004fc1670 */
[----:B------:R-:W-:Y:S01]  /*16850*/  F2FP.SATFINITE.E4M3.F32.PACK_AB_MERGE_C R9, RZ, R3, RZ ;  /* 0x00000003ff09723e */ /* 0x000fe200048070ff */
[----:B------:R1:W-:Y:S01]  /*16860*/  @!P5 STG.E.U8 desc[UR14][R26.64+0x28], R7 ;  /* 0x000028071a00d986 */ /* 0x0003e2000c10110e */
[----:B------:R-:W-:Y:S01]  /*16870*/  ISETP.LT.OR P5, PT, R41, 0x31, !P0 ;  /* 0x000000312900780c */ /* 0x000fe200047a1670 */
[----:B------:R-:W-:Y:S02]  /*16880*/  FMUL R3, R222, UR20 ;  /* 0x00000014de037c20 */ /* 0x000fe40008400000 */
[----:B------:R-:W4:Y:S01]  /*16890*/  LDL.LU R222, [R1+0x178] ;  /* 0x0001780001de7983 */ /* 0x000f220000300800 */
[----:B0-----:R-:W-:Y:S01]  /*168a0*/  F2FP.SATFINITE.E4M3.F32.PACK_AB_MERGE_C R5, RZ, R0, RZ ;  /* 0x00000000ff05723e */ /* 0x001fe200048070ff */
[----:B------:R-:W-:-:S02]  /*168b0*/  FMUL R0, R223, UR20 ;  /* 0x00000014df007c20 */ /* 0x000fc40008400000 */
[----:B------:R-:W4:Y:S01]  /*168c0*/  LDL.LU R223, [R1+0x17c] ;  /* 0x00017c0001df7983 */ /* 0x000f220000300800 */
[----:B------:R-:W-:Y:S02]  /*168d0*/  F2FP.SATFINITE.E4M3.F32.PACK_AB_MERGE_C R11, RZ, R4, RZ ;  /* 0x00000004ff0b723e */ /* 0x000fe400048070ff */
[----:B-1----:R-:W-:Y:S01]  /*168e0*/  F2FP.SATFINITE.E4M3.F32.PACK_AB_MERGE_C R7, RZ, R2, RZ ;  /* 0x00000002ff07723e */ /* 0x002fe200048070ff */
[----:B------:R-:W-:Y:S01]  /*168f0*/  FMUL R2, R224, UR20 ;  /* 0x00000014e0027c20 */ /* 0x000fe20008400000 */
[----:B------:R-:W-:Y:S01]  /*16900*/  F2FP.SATFINITE.E4M3.F32.PACK_AB_MERGE_C R13, RZ, R0, RZ ;  /* 0x00000000ff0d723e */ /* 0x000fe200048070ff */
[----:B------:R-:W4:Y:S04]  /*16910*/  LDL.LU R224, [R1+0x180] ;  /* 0x0001800001e07983 */ /* 0x000f280000300800 */
[----:B------:R0:W-:Y:S04]  /*16920*/  @!P2 STG.E.U8 desc[UR14][R26.64+0x29], R9 ;  /* 0x000029091a00a986 */ /* 0x0001e8000c10110e */
[----:B------:R-:W-:Y:S04]  /*16930*/  @!P4 STG.E.U8 desc[UR14][R28.64+0x28], R11 ;  /* 0x0000280b1c00c986 */ /* 0x000fe8000c10110e */
[----:B------:R-:W-:Y:S01]  /*16940*/  @!P6 STG.E.U8 desc[UR14][R28.64+0x29], R5 ;  /* 0x000029051c00e986 */ /* 0x000fe2000c10110e */
[----:B0-----:R-:W-:-:S03]  /*16950*/  F2FP.SATFINITE.E4M3.F32.PACK_AB_MERGE_C R9, RZ, R3, RZ ;  /* 0x00000003ff09723e */ /* 0x001fc600048070ff */
        /* <DEDUP_REMOVED lines=9> */
[C---:B------:R-:W-:Y:S02]  /*169f0*/  ISETP.LT.OR P6, PT, R41.reuse, 0x32, !P1 ;  /* 0x000000322900780c */ /* 0x040fe40004fc1670 */
[C---:B------:R-:W-:Y:S02]  /*16a00*/  ISETP.LT.OR P4, PT, R41.reuse, 0x31, !P1 ;  /* 0x000000312900780c */ /* 0x040fe40004f81670 */
[----:B------:R-:W-:Y:S02]  /*16a10*/  ISETP.LT.OR P5, PT, R41, 0x39, !P0 ;  /* 0x000000392900780c */ /* 0x000fe400047a1670 */
[----:B------:R-:W-:Y:S02]  /*16a20*/  F2FP.SATFINITE.E4M3.F32.PACK_AB_MERGE_C R5, RZ, R2, RZ ;  /* 0x00000002ff05723e */ /* 0x000fe400048070ff */
[----:B------:R-:W-:-:S03]  /*16a30*/  F2FP.SATFINITE.E4M3.F32.PACK_AB_MERGE_C R11, RZ, R0, RZ ;  /* 0x00000000ff0b723e */ /* 0x000fc600048070ff */
[----:B------:R0:W-:Y:S01]  /*16a40*/  @!P2 STG.E.U8 desc[UR14][R26.64+0x31], R9 ;  /* 0x000031091a00a986 */ /* 0x0001e2000c10110e */
[----:B------:R-:W-:-:S03]  /*16a50*/  ISETP.LT.OR P2, PT, R41, 0x3a, !P0 ;  /* 0x0000003a2900780c */ /* 0x000fc60004741670 */
[----:B------:R1:W-:Y:S01]  /*16a60*/  @!P6 STG.E.U8 desc[UR14][R28.64+0x31], R5 ;  /* 0x000031051c00e986 */ /* 0x0003e2000c10110e */
[----:B------:R-:W-:Y:S02]  /*16a70*/  ISETP.LT.OR P6, PT, R41, 0x3a, !P1 ;  /* 0x0000003a2900780c */ /* 0x000fe40004fc1670 */
[----:B0-----:R-:W-:Y:S01]  /*16a80*/  F2FP.SATFINITE.E4M3.F32.PACK_AB_MERGE_C R9, RZ, R3, RZ ;  /* 0x00000003ff09723e */ /* 0x001fe200048070ff */
[----:B------:R-:W-:Y:S01]  /*16a90*/  @!P4 STG.E.U8 desc[UR14][R28.64+0x30], R13 ;  /* 0x0000300d1c00c986 */ /* 0x000fe2000c10110e */
[----:B------:R-:W-:-:S03]  /*16aa0*/  FMUL R0, R220, UR20 ;  /* 0x00000014dc007c20 */ /* 0x000fc60008400000 */
[----:B------:R-:W4:Y:S01]  /*16ab0*/  LDL.LU R220, [R1+0x190] ;  /* 0x0001900001dc7983 */ /* 0x000f220000300800 */
[----:B------:R-:W-:-:S03]  /*16ac0*/  FMUL R2, R221, UR20 ;  /* 0x00000014dd027c20 */ /* 0x000fc60008400000 */
[----:B------:R-:W4:Y:S01]  /*16ad0*/  LDL.LU R221, [R1+0x194] ;  /* 0x0001940001dd7983 */ /* 0x000f220000300800 */
[----:B-1----:R-:W-:-:S03]  /*16ae0*/  F2FP.SATFINITE.E4M3.F32.PACK_AB_MERGE_C R5, RZ, R0, RZ ;  /* 0x00000000ff05723e */ /* 0x002fc600048070ff */
[----:B------:R0:W-:Y:S01]  /*16af0*/  @!P5 STG.E.U8 desc[UR14][R26.64+0x38], R7 ;  /* 0x000038071a00d986 */ /* 0x0001e2000c10110e */
[----:B------:R-:W-:-:S03]  /*16b00*/  FMUL R3, R222, UR20 ;  /* 0x00000014de037c20 */ /* 0x000fc60008400000 */
[----:B------:R-:W4:Y:S01]  /*16b10*/  LDL.LU R222, [R1+0x198] ;  /* 0x0001980001de7983 */ /* 0x000f220000300800 */
[----:B------:R-:W-:-:S03]  /*16b20*/  FMUL R4, R223, UR20 ;  /* 0x00000014df047c20 */ /* 0x000fc60008400000 */
[----:B------:R-:W4:Y:S01]  /*16b30*/  LDL.LU R223, [R1+0x19c] ;  /* 0x00019c0001df7983 */ /* 0x000f220000300800 */
[----:B0-----:R-:W-:Y:S01]  /*16b40*/  F2FP.SATFINITE.E4M3.F32.PACK_AB_MERGE_C R7, RZ, R2, RZ ;  /* 0x00000002ff07723e */ /* 0x001fe200048070ff */
[----:B------:R-:W-:Y:S02]  /*16b50*/  FMUL R0, R224, UR20 ;  /* 0x00000014e0007c20 */ /* 0x000fe40008400000 */
[----:B------:R-:W4:Y:S04]  /*16b60*/  LDL.LU R224, [R1+0x1a0] ;  /* 0x0001a00001e07983 */ /* 0x000f280000300800 */
[----:B------:R0:W-:Y:S04]  /*16b70*/  @!P2 STG.E.U8 desc[UR14][R26.64+0x39], R9 ;  /* 0x000039091a00a986 */ /* 0x0001e8000c10110e */
[----:B------:R1:W-:Y:S01]  /*16b80*/  @!P6 STG.E.U8 desc[UR14][R28.64+0x39], R5 ;  /* 0x000039051c00e986 */ /* 0x0003e2000c10110e */
[----:B0-----:R-:W-:-:S02]  /*16b90*/  F2FP.SATFINITE.E4M3.F32.PACK_AB_MERGE_C R9, RZ, R3, RZ ;  /* 0x00000003ff09723e */ /* 0x001fc400048070ff */
[----:B-1----:R-:W-:Y:S01]  /*16ba0*/  F2FP.SATFINITE.E4M3.F32.PACK_AB_MERGE_C R5, RZ, R0, RZ ;  /* 0x00000000ff05723e */ /* 0x002fe200048070ff */
        /* <DEDUP_REMOVED lines=139> */
[----:B------:R-:W-:-:S03]  /*17460*/  ISETP.LT.OR P2, PT, R41, 0x7a, !P0 ;  /* 0x0000007a2900780c */ /* 0x000fc60004741670 */
[----:B------:R-:W-:Y:S01]  /*17470*/  @!P6 STG.E.U8 desc[UR14][R28.64+0x71], R5 ;  /* 0x000071051c00e986 */ /* 0x000fe2000c10110e */
[----:B------:R-:W-:-:S03]  /*17480*/  FMUL R2, R220, UR20 ;  /* 0x00000014dc027c20 */ /* 0x000fc60008400000 */
[----:B------:R-:W4:Y:S01]  /*17490*/  LDL.LU R220, [R1+0x210] ;  /* 0x0002100001dc7983 */ /* 0x000f220000300800 */
[----:B------:R-:W-:Y:S01]  /*174a0*/  FMUL R0, R221, UR20 ;  /* 0x00000014dd007c20 */ /* 0x000fe20008400000 */
[----:B------:R-:W-:Y:S02]  /*174b0*/  F2FP.SATFINITE.E4M3.F32.PACK_AB_MERGE_C R9, RZ, R3, RZ ;  /* 0x00000003ff09723e */ /* 0x000fe400048070ff */
[----:B------:R0:W-:Y:S04]  /*174c0*/  @!P5 STG.E.U8 desc[UR14][R26.64+0x78], R7 ;  /* 0x000078071a00d986 */ /* 0x0001e8000c10110e */
[----:B------:R-:W4:Y:S01]  /*174d0*/  LDL.LU R221, [R1+0x214] ;  /* 0x0002140001dd7983 */ /* 0x000f220000300800 */
[----:B------:R-:W-:Y:S01]  /*174e0*/  FMUL R3, R222, UR20 ;  /* 0x00000014de037c20 */ /* 0x000fe20008400000 */
[----:B0-----:R-:W-:-:S02]  /*174f0*/  F2FP.SATFINITE.E4M3.F32.PACK_AB_MERGE_C R7, RZ, R0, RZ ;  /* 0x00000000ff07723e */ /* 0x001fc400048070ff */
[----:B------:R-:W4:Y:S01]  /*17500*/  LDL.LU R222, [R1+0x218] ;  /* 0x0002180001de7983 */ /* 0x000f220000300800 */
[----:B------:R-:W-:-:S03]  /*17510*/  FMUL R0, R223, UR20 ;  /* 0x00000014df007c20 */ /* 0x000fc60008400000 */
        /* <DEDUP_REMOVED lines=23> */
[----:B------:R-:W-:Y:S01]  /*17690*/  @!P2 STG.E.U8 desc[UR14][R26.64+0x81], R9 ;  /* 0x000081091a00a986 */ /* 0x000fe2000c10110e */
[----:B0-----:R-:W-:Y:S02]  /*176a0*/  F2FP.SATFINITE.E4M3.F32.PACK_AB_MERGE_C R5, RZ, R0, RZ ;  /* 0x00000000ff05723e */ /* 0x001fe400048070ff */
[----:B-1----:R-:W-:Y:S01]  /*176b0*/  F2FP.SATFINITE.E4M3.F32.PACK_AB_MERGE_C R7, RZ, R2, RZ ;  /* 0x00000002ff07723e */ /* 0x002fe200048070ff */
[----:B------:R-:W-:Y:S01]  /*176c0*/  @!P4 STG.E.U8 desc[UR14][R28.64+0x80], R13 ;  /* 0x0000800d1c00c986 */ /* 0x000fe2000c10110e */
[C---:B------:R-:W-:Y:S01]  /*176d0*/  ISETP.LT.OR P2, PT, R41.reuse, 0x8a, !P0 ;  /* 0x0000008a2900780c */ /* 0x040fe20004741670 */
[----:B------:R-:W-:Y:S02]  /*176e0*/  FMUL R0, R220, UR20 ;  /* 0x00000014dc007c20 */ /* 0x000fe40008400000 */
[----:B------:R0:W-:Y:S01]  /*176f0*/  @!P6 STG.E.U8 desc[UR14][R28.64+0x81], R5 ;  /* 0x000081051c00e986 */ /* 0x0001e2000c10110e */
[C---:B------:R-:W-:Y:S02]  /*17700*/  ISETP.LT.OR P4, PT, R41.reuse, 0x89, !P1 ;  /* 0x000000892900780c */ /* 0x040fe40004f81670 */
[C---:B------:R-:W-:Y:S01]  /*17710*/  ISETP.LT.OR P6, PT, R41.reuse, 0x8a, !P1 ;  /* 0x0000008a2900780c */ /* 0x040fe20004fc1670 */
[----:B------:R1:W-:Y:S01]  /*17720*/  @!P5 STG.E.U8 desc[UR14][R26.64+0x88], R7 ;  /* 0x000088071a00d986 */ /* 0x0003e2000c10110e */
[----:B------:R-:W-:Y:S01]  /*17730*/  ISETP.LT.OR P5, PT, R41, 0x91, !P0 ;  /* 0x000000912900780c */ /* 0x000fe200047a1670 */
[----:B------:R-:W-:-:S02]  /*17740*/  FMUL R2, R221, UR20 ;  /* 0x00000014dd027c20 */ /* 0x000fc40008400000 */
[----:B------:R-:W4:Y:S04]  /*17750*/  LDL.LU R220, [R1+0x230] ;  /* 0x0002300001dc7983 */ /* 0x000f280000300800 */
[----:B------:R-:W4:Y:S01]  /*17760*/  LDL.LU R221, [R1+0x234] ;  /* 0x0002340001dd7983 */ /* 0x000f220000300800 */
[----:B0-----:R-:W-:Y:S02]  /*17770*/  F2FP.SATFINITE.E4M3.F32.PACK_AB_MERGE_C R5, RZ, R0, RZ ;  /* 0x00000000ff05723e */ /* 0x001fe400048070ff */
[----:B------:R-:W-:Y:S01]  /*17780*/  F2FP.SATFINITE.E4M3.F32.PACK_AB_MERGE_C R9, RZ, R3, RZ ;  /* 0x00000003ff09723e */ /* 0x000fe200048070ff */
[----:B------:R-:W-:Y:S01]  /*17790*/  FMUL R3, R222, UR20 ;  /* 0x00000014de037c20 */ /* 0x000fe20008400000 */
[----:B------:R-:W-:Y:S01]  /*177a0*/  F2FP.SATFINITE.E4M3.F32.PACK_AB_MERGE_C R11, RZ, R4, RZ ;  /* 0x00000004ff0b723e */ /* 0x000fe200048070ff */
[----:B------:R-:W4:Y:S01]  /*177b0*/  LDL.LU R222, [R1+0x238] ;  /* 0x0002380001de7983 */ /* 0x000f220000300800 */
[----:B------:R-:W-:Y:S01]  /*177c0*/  FMUL R0, R223, UR20 ;  /* 0x00000014df007c20 */ /* 0x000fe20008400000 */
[----:B-1----:R-:W-:-:S02]  /*177d0*/  F2FP.SATFINITE.E4M3.F32.PACK_AB_MERGE_C R7, RZ, R2, RZ ;  /* 0x00000002ff07723e */ /* 0x002fc400048070ff */
[----:B------:R-:W4:Y:S02]  /*177e0*/  LDL.LU R223, [R1+0x23c] ;  /* 0x00023c0001df7983 */ /* 0x000f240000300800 */
[----:B------:R-:W-:Y:S01]  /*177f0*/  F2FP.SATFINITE.E4M3.F32.PACK_AB_MERGE_C R13, RZ, R0, RZ ;  /* 0x00000000ff0d723e */ /* 0x000fe200048070ff */
[----:B------:R-:W-:Y:S01]  /*17800*/  FMUL R2, R224, UR20 ;  /* 0x00000014e0027c20 */ /* 0x000fe20008400000 */
[----:B------:R0:W-:Y:S04]  /*17810*/  @!P2 STG.E.U8 desc[UR14][R26.64+0x89], R9 ;  /* 0x000089091a00a986 */ /* 0x0001e8000c10110e */
[----:B------:R-:W4:Y:S04]  /*17820*/  LDL.LU R224, [R1+0x240] ;  /* 0x0002400001e07983 */ /* 0x000f280000300800 */
        /* <DEDUP_REMOVED lines=14> */
[----:B------:R-:W-:Y:S02]  /*17910*/  F2FP.SATFINITE.E4M3.F32.PACK_AB_MERGE_C R5, RZ, R2, RZ ;  /* 0x00000002ff05723e */ /* 0x000fe400048070ff */
[C---:B------:R-:W-:Y:S02]  /*17920*/  ISETP.LT.OR P4, PT, R41.reuse, 0x91, !P1 ;  /* 0x000000912900780c */ /* 0x040fe40004f81670 */
[----:B------:R-:W-:Y:S02]  /*17930*/  F2FP.SATFINITE.E4M3.F32.PACK_AB_MERGE_C R11, RZ, R0, RZ ;  /* 0x00000000ff0b723e */ /* 0x000fe400048070ff */
[----:B------:R-:W-:-:S03]  /*17940*/  ISETP.LT.OR P5, PT, R41, 0x99, !P0 ;  /* 0x000000992900780c */ /* 0x000fc600047a1670 */
[----:B------:R0:W-:Y:S01]  /*17950*/  @!P2 STG.E.U8 desc[UR14][R26.64+0x91], R9 ;  /* 0x000091091a00a986 */ /* 0x0001e2000c10110e */
[----:B------:R-:W-:-:S03]  /*17960*/  ISETP.LT.OR P2, PT, R41, 0x9a, !P0 ;  /* 0x0000009a2900780c */ /* 0x000fc60004741670 */
[----:B------:R1:W-:Y:S01]  /*17970*/  @!P6 STG.E.U8 desc[UR14][R28.64+0x91], R5 ;  /* 0x000091051c00e986 */ /* 0x0003e2000c10110e */
[----:B------:R-:W-:-:S03]  /*17980*/  ISETP.LT.OR P6, PT, R41, 0x9a, !P1 ;  /* 0x0000009a2900780c */ /* 0x000fc60004fc1670 */
[----:B------:R-:W-:Y:S01]  /*17990*/  @!P4 STG.E.U8 desc[UR14][R28.64+0x90], R13 ;  /* 0x0000900d1c00c986 */ /* 0x000fe2000c10110e */
[----:B0-----:R-:W-:-:S03]  /*179a0*/  F2FP.SATFINITE.E4M3.F32.PACK_AB_MERGE_C R9, RZ, R3, RZ ;  /* 0x00000003ff09723e */ /* 0x001fc600048070ff */
[----:B------:R0:W-:Y:S04]  /*179b0*/  @!P5 STG.E.U8 desc[UR14][R26.64+0x98], R7 ;  /* 0x000098071a00d986 */ /* 0x0001e8000c10110e */
[----:B------:R0:W-:Y:S01]  /*179c0*/  @!P2 STG.E.U8 desc[UR14][R26.64+0x99], R9 ;  /* 0x000099091a00a986 */ /* 0x0001e2000c10110e */
[----:B------:R-:W-:-:S03]  /*179d0*/  FMUL R0, R220, UR20 ;  /* 0x00000014dc007c20 */ /* 0x000fc60008400000 */
[----:B------:R-:W4:Y:S01]  /*179e0*/  LDL.LU R220, [R1+0x254] ;  /* 0x0002540001dc7983 */ /* 0x000f220000300800 */
[----:B------:R-:W-:-:S03]  /*179f0*/  FMUL R2, R221, UR20 ;  /* 0x00000014dd027c20 */ /* 0x000fc60008400000 */
[----:B------:R-:W4:Y:S01]  /*17a00*/  LDL.LU R221, [R1+0x258] ;  /* 0x0002580001dd7983 */ /* 0x000f220000300800 */
[----:B-1----:R-:W-:Y:S01]  /*17a10*/  F2FP.SATFINITE.E4M3.F32.PACK_AB_MERGE_C R5, RZ, R0, RZ ;  /* 0x00000000ff05723e */ /* 0x002fe200048070ff */
[----:B------:R-:W-:Y:S02]  /*17a20*/  FMUL R3, R222, UR20 ;  /* 0x00000014de037c20 */ /* 0x000fe40008400000 */
[----:B------:R-:W4:Y:S01]  /*17a30*/  LDL.LU R222, [R1+0x25c] ;  /* 0x00025c0001de7983 */ /* 0x000f220000300800 */
[----:B0-----:R-:W-:Y:S01]  /*17a40*/  F2FP.SATFINITE.E4M3.F32.PACK_AB_MERGE_C R7, RZ, R2, RZ ;  /* 0x00000002ff07723e */ /* 0x001fe200048070ff */
[----:B------:R-:W-:Y:S01]  /*17a50*/  FMUL R4, R223, UR20 ;  /* 0x00000014df047c20 */ /* 0x000fe20008400000 */
[----:B------:R-:W-:Y:S01]  /*17a60*/  F2FP.SATFINITE.E4M3.F32.PACK_AB_MERGE_C R9, RZ, R3, RZ ;  /* 0x00000003ff09723e */ /* 0x000fe200048070ff */
[----:B------:R-:W4:Y:S01]  /*17a70*/  LDL.LU R223, [R1+0x260] ;  /* 0x0002600001df7983 */ /* 0x000f220000300800 */
[----:B------:R-:W-:-:S03]  /*17a80*/  FMUL R0, R224, UR20 ;  /* 0x00000014e0007c20 */ /* 0x000fc60008400000 */
[----:B------:R0:W-:Y:S04]  /*17a90*/  @!P6 STG.E.U8 desc[UR14][R28.64+0x99], R5 ;  /* 0x000099051c00e986 */ /* 0x0001e8000c10110e */
[----:B------:R-:W4:Y:S01]  /*17aa0*/  LDL.LU R224, [R1+0x264] ;  /* 0x0002640001e07983 */ /* 0x000f220000300800 */
        /* <DEDUP_REMOVED lines=17> */
[----:B------:R-:W-:Y:S01]  /*17bc0*/  F2FP.SATFINITE.E4M3.F32.PACK_AB_MERGE_C R13, RZ, R4, RZ ;  /* 0x00000004ff0d723e */ /* 0x000fe200048070ff */
[----:B------:R1:W-:Y:S01]  /*17bd0*/  @!P6 STG.E.U8 desc[UR14][R28.64+0xa1], R5 ;  /* 0x0000a1051c00e986 */ /* 0x0003e2000c10110e */
[----:B0-----:R-:W-:-:S03]  /*17be0*/  F2FP.SATFINITE.E4M3.F32.PACK_AB_MERGE_C R9, RZ, R3, RZ ;  /* 0x00000003ff09723e */ /* 0x001fc600048070ff */
[----:B------:R-:W-:Y:S01]  /*17bf0*/  @!P4 STG.E.U8 desc[UR14][R28.64+0xa0], R13 ;  /* 0x0000a00d1c00c986 */ /* 0x000fe2000c10110e */
[----:B-1----:R-:W-:-:S03]  /*17c00*/  F2FP.SATFINITE.E4M3.F32.PACK_AB_MERGE_C R7, RZ, R2, RZ ;  /* 0x00000002ff07723e */ /* 0x002fc600048070ff */
[----:B------:R-:W-:Y:S01]  /*17c10*/  @!P2 STG.E.U8 desc[UR14][R26.64+0xa9], R9 ;  /* 0x0000a9091a00a986 */ /* 0x000fe2000c10110e */
[C---:B------:R-:W-:Y:S02]  /*17c20*/  ISETP.LT.OR P4, PT, R41.reuse, 0xa9, !P1 ;  /* 0x000000a92900780c */ /* 0x040fe40004f81670 */
[C---:B------:R-:W-:Y:S01]  /*17c30*/  ISETP.LT.OR P6, PT, R41.reuse, 0xaa, !P1 ;  /* 0x000000aa2900780c */ /* 0x040fe20004fc1670 */
[----:B------:R0:W-:Y:S01]  /*17c40*/  @!P5 STG.E.U8 desc[UR14][R26.64+0xa8], R7 ;  /* 0x0000a8071a00d986 */ /* 0x0001e2000c10110e */
[----:B------:R-:W-:Y:S01]  /*17c50*/  ISETP.LT.OR P2, PT, R41, 0xb2, !P0 ;  /* 0x000000b22900780c */ /* 0x000fe20004741670 */
[----:B------:R-:W-:Y:S01]  /*17c60*/  FMUL R2, R219, UR20 ;  /* 0x00000014db027c20 */ /* 0x000fe20008400000 */
[----:B------:R-:W-:Y:S02]  /*17c70*/  ISETP.LT.OR P5, PT, R41, 0xb1, !P0 ;  /* 0x000000b12900780c */ /* 0x000fe400047a1670 */
[----:B------:R-:W-:Y:S01]  /*17c80*/  F2FP.SATFINITE.E4M3.F32.PACK_AB_MERGE_C R11, RZ, R0, RZ ;  /* 0x00000000ff0b723e */ /* 0x000fe200048070ff */
[----:B------:R-:W-:Y:S01]  /*17c90*/  FMUL R0, R220, UR20 ;  /* 0x00000014dc007c20 */ /* 0x000fe20008400000 */
[----:B------:R-:W-:Y:S01]  /*17ca0*/  FMUL R3, R221, UR20 ;  /* 0x00000014dd037c20 */ /* 0x000fe20008400000 */
[----:B------:R-:W-:-:S03]  /*17cb0*/  F2FP.SATFINITE.E4M3.F32.PACK_AB_MERGE_C R5, RZ, R2, RZ ;  /* 0x00000002ff05723e */ /* 0x000fc600048070ff */
[----:B0-----:R-:W-:Y:S02]  /*17cc0*/  F2FP.SATFINITE.E4M3.F32.PACK_AB_MERGE_C R7, RZ, R0, RZ ;  /* 0x00000000ff07723e */ /* 0x001fe400048070ff */
[----:B------:R-:W-:Y:S01]  /*17cd0*/  F2FP.SATFINITE.E4M3.F32.PACK_AB_MERGE_C R9, RZ, R3, RZ ;  /* 0x00000003ff09723e */ /* 0x000fe200048070ff */
[----:B------:R-:W-:Y:S01]  /*17ce0*/  FMUL R0, R222, UR20 ;  /* 0x00000014de007c20 */ /* 0x000fe20008400000 */
[----:B------:R-:W-:Y:S01]  /*17cf0*/  @!P4 STG.E.U8 desc[UR14][R28.64+0xa8], R11 ;  /* 0x0000a80b1c00c986 */ /* 0x000fe2000c10110e */
[----:B------:R-:W-:-:S03]  /*17d00*/  ISETP.LT.OR P4, PT, R41, 0xb1, !P1 ;  /* 0x000000b12900780c */ /* 0x000fc60004f81670 */
[----:B------:R-:W-:Y:S01]  /*17d10*/  @!P6 STG.E.U8 desc[UR14][R28.64+0xa9], R5 ;  /* 0x0000a9051c00e986 */ /* 0x000fe2000c10110e */
[----:B------:R-:W-:-:S03]  /*17d20*/  ISETP.LT.OR P6, PT, R41, 0xb2, !P1 ;  /* 0x000000b22900780c */ /* 0x000fc60004fc1670 */
[----:B------:R0:W-:Y:S01]  /*17d30*/  @!P2 STG.E.U8 desc[UR14][R26.64+0xb1], R9 ;  /* 0x0000b1091a00a986 */ /* 0x0001e2000c10110e */
[C---:B------:R-:W-:Y:S02]  /*17d40*/  ISETP.LT.OR P2, PT, R41.reuse, 0xb9, !P0 ;  /* 0x000000b92900780c */ /* 0x040fe40004741670 */
[C---:B------:R-:W-:Y:S01]  /*17d50*/  ISETP.LT.OR P0, PT, R41.reuse, 0xba, !P0 ;  /* 0x000000ba2900780c */ /* 0x040fe20004701670 */
[----:B------:R1:W-:Y:S01]  /*17d60*/  @!P5 STG.E.U8 desc[UR14][R26.64+0xb0], R7 ;  /* 0x0000b0071a00d986 */ /* 0x0003e2000c10110e */
[----:B------:R-:W-:Y:S02]  /*17d70*/  ISETP.LT.OR P5, PT, R41, 0xb9, !P1 ;  /* 0x000000b92900780c */ /* 0x000fe40004fa1670 */
[----:B------:R-:W-:Y:S01]  /*17d80*/  F2FP.SATFINITE.E4M3.F32.PACK_AB_MERGE_C R13, RZ, R0, RZ ;  /* 0x00000000ff0d723e */ /* 0x000fe200048070ff */
[----:B------:R-:W-:Y:S01]  /*17d90*/  FMUL R0, R223, UR20 ;  /* 0x00000014df007c20 */ /* 0x000fe20008400000 */
[----:B------:R-:W-:Y:S01]  /*17da0*/  ISETP.LT.OR P1, PT, R41, 0xba, !P1 ;  /* 0x000000ba2900780c */ /* 0x000fe20004f21670 */
[----:B------:R-:W-:-:S05]  /*17db0*/  FMUL R2, R224, UR20 ;  /* 0x00000014e0027c20 */ /* 0x000fca0008400000 */
[----:B0-----:R-:W-:Y:S02]  /*17dc0*/  F2FP.SATFINITE.E4M3.F32.PACK_AB_MERGE_C R9, RZ, R2, RZ ;  /* 0x00000002ff09723e */ /* 0x001fe400048070ff */
[----:B-1----:R-:W-:Y:S01]  /*17dd0*/  F2FP.SATFINITE.E4M3.F32.PACK_AB_MERGE_C R7, RZ, R0, RZ ;  /* 0x00000000ff07723e */ /* 0x002fe200048070ff */
[----:B------:R0:W-:Y:S04]  /*17de0*/  @!P4 STG.E.U8 desc[UR14][R28.64+0xb0], R13 ;  /* 0x0000b00d1c00c986 */ /* 0x0001e8000c10110e */
[----:B------:R0:W-:Y:S04]  /*17df0*/  @!P6 STG.E.U8 desc[UR14][R28.64+0xb1], R7 ;  /* 0x0000b1071c00e986 */ /* 0x0001e8000c10110e */
[----:B------:R0:W-:Y:S01]  /*17e00*/  @!P2 STG.E.U8 desc[UR14][R26.64+0xb8], R9 ;  /* 0x0000b8091a00a986 */ /* 0x0001e2000c10110e */
[----:B--2---:R-:W-:Y:S01]  /*17e10*/  FMUL R3, R225, UR20 ;  /* 0x00000014e1037c20 */ /* 0x004fe20008400000 */
[----:B---3--:R-:W-:-:S04]  /*17e20*/  FMUL R4, R226, UR20 ;  /* 0x00000014e2047c20 */ /* 0x008fc80008400000 */
[----:B------:R-:W-:Y:S02]  /*17e30*/  F2FP.SATFINITE.E4M3.F32.PACK_AB_MERGE_C R3, RZ, R3, RZ ;  /* 0x00000003ff03723e */ /* 0x000fe400048070ff */
[----:B------:R-:W-:-:S03]  /*17e40*/  F2FP.SATFINITE.E4M3.F32.PACK_AB_MERGE_C R11, RZ, R4, RZ ;  /* 0x00000004ff0b723e */ /* 0x000fc600048070ff */
[----:B------:R0:W-:Y:S04]  /*17e50*/  @!P0 STG.E.U8 desc[UR14][R26.64+0xb9], R3 ;  /* 0x0000b9031a008986 */ /* 0x0001e8000c10110e */
[----:B------:R0:W-:Y:S01]  /*17e60*/  @!P5 STG.E.U8 desc[UR14][R28.64+0xb8], R11 ;  /* 0x0000b80b1c00d986 */ /* 0x0001e2000c10110e */
[----:B----4-:R-:W-:-:S05]  /*17e70*/  FMUL R5, R227, UR20 ;  /* 0x00000014e3057c20 */ /* 0x010fca0008400000 */
[----:B------:R-:W-:-:S05]  /*17e80*/  F2FP.SATFINITE.E4M3.F32.PACK_AB_MERGE_C R5, RZ, R5, RZ ;  /* 0x00000005ff05723e */ /* 0x000fca00048070ff */
[----:B------:R0:W-:Y:S02]  /*17e90*/  @!P1 STG.E.U8 desc[UR14][R28.64+0xb9], R5 ;  /* 0x0000b9051c009986 */ /* 0x0001e4000c10110e */
.L_x_424:
[----:B------:R-:W-:Y:S05]  /*17ea0*/  BSYNC B0 ;  /* 0x0000000000007941 */ /* 0x000fea0003800000 */
.L_x_38:
[----:B0-2---:R-:W2:Y:S04]  /*17eb0*/  LDL.LU R3, [R1+0x27c] ;  /* 0x00027c0001037983 */ /* 0x005ea80000300800 */
[----:B-----5:R-:W2:Y:S01]  /*17ec0*/  LDL.LU R2, [R1+0x280] ;  /* 0x0002800001027983 */ /* 0x020ea20000300800 */
[----:B------:R-:W-:Y:S01]  /*17ed0*/  ULDC UR6, c[0x0][0xc] ;  /* 0x0000030000067ab9 */ /* 0x000fe20000000800 */
[----:B------:R-:W-:Y:S01]  /*17ee0*/  ULDC UR7, c[0x0][0x10] ;  /* 0x0000040000077ab9 */ /* 0x000fe20000000800 */
[----:B---34-:R-:W2:Y:S01]  /*17ef0*/  LDC R5, c[0x0][0x14] ;  /* 0x00000500ff057b82 */ /* 0x018ea20000000800 */
[----:B------:R-:W-:Y:S01]  /*17f00*/  UIMAD.WIDE.U32 UR6, UR6, UR7, URZ ;  /* 0x00000007060672a5 */ /* 0x000fe2000f8e003f */
[----:B------:R-:W-:Y:S01]  /*17f10*/  PRMT R0, RZ, 0x7610, R0 ;  /* 0x00007610ff007816 */ /* 0x000fe20000000000 */
[----:B------:R-:W-:-:S04]  /*17f20*/  UMOV UR10, 0xffffffff ;  /* 0xffffffff000a7882 */ /* 0x000fc80000000000 */
[----:B--2---:R-:W-:-:S04]  /*17f30*/  IMAD.WIDE.U32 R2, R5, UR6, R2 ;  /* 0x0000000605027c25 */ /* 0x004fc8000f8e0002 */
[----:B------:R-:W-:Y:S01]  /*17f40*/  IMAD R5, R5, UR7, RZ ;  /* 0x0000000705057c24 */ /* 0x000fe2000f8e02ff */
[----:B------:R-:W-:Y:S01]  /*17f50*/  ULDC.64 UR6, c[0x0][0x650] ;  /* 0x0001940000067ab9 */ /* 0x000fe20000000a00 */
[----:B------:R-:W-:Y:S01]  /*17f60*/  IMAD.MOV.U32 R11, RZ, RZ, R2 ;  /* 0x000000ffff0b7224 */ /* 0x000fe200078e0002 */
[----:B------:R-:W-:Y:S01]  /*17f70*/  ISETP.GE.U32.AND P0, PT, R2, UR6, PT ;  /* 0x0000000602007c0c */ /* 0x000fe2000bf06070 */
[----:B------:R-:W-:Y:S02]  /*17f80*/  IMAD.IADD R13, R3, 0x1, R5 ;  /* 0x00000001030d7824 */ /* 0x000fe400078e0205 */
[----:B------:R-:W-:-:S03]  /*17f90*/  IMAD.MOV.U32 R2, RZ, RZ, -0x1 ;  /* 0xffffffffff027424 */ /* 0x000fc600078e00ff */
[----:B------:R0:W-:Y:S01]  /*17fa0*/  STL [R1+0x27c], R13 ;  /* 0x00027c0d01007387 */ /* 0x0001e20000100800 */
[----:B------:R-:W-:-:S03]  /*17fb0*/  ISETP.GE.U32.AND.EX P0, PT, R13, UR7, PT, P0 ;  /* 0x000000070d007c0c */ /* 0x000fc6000bf06100 */
[----:B------:R0:W-:Y:S04]  /*17fc0*/  STL [R1+0x280], R11 ;  /* 0x0002800b01007387 */ /* 0x0001e80000100800 */
[----:B------:R0:W-:Y:S06]  /*17fd0*/  STL [R1+0x288], R2 ;  /* 0x0002880201007387 */ /* 0x0001ec0000100800 */
[----:B------:R-:W-:Y:S05]  /*17fe0*/  @P0 BRA `(.L_x_425) ;  /* 0x0000000400740947 */ /* 0x000fea0003800000 */
[----:B------:R-:W2:Y:S01]  /*17ff0*/  S2R R8, SR_CTAID.X ;  /* 0x0000000000087919 */ /* 0x000ea20000002500 */
[----:B------:R-:W-:Y:S01]  /*18000*/  ULDC.64 UR18, c[0x0][0x628] ;  /* 0x00018a0000127ab9 */ /* 0x000fe20000000a00 */
[----:B------:R-:W3:Y:S01]  /*18010*/  LDC R9, c[0x0][0x144] ;  /* 0x00005100ff097b82 */ /* 0x000ee20000000800 */
[----:B------:R-:W-:Y:S01]  /*18020*/  ULDC UR6, c[0x0][0x150] ;  /* 0x0000540000067ab9 */ /* 0x000fe20000000800 */
[----:B------:R-:W4:Y:S01]  /*18030*/  S2R R12, SR_CTAID.Y ;  /* 0x00000000000c7919 */ /* 0x000f220000002600 */
[----:B------:R-:W-:Y:S01]  /*18040*/  ISETP.NE.U32.AND P0, PT, RZ, UR18, PT ;  /* 0x00000012ff007c0c */ /* 0x000fe2000bf05070 */
[----:B------:R-:W-:Y:S01]  /*18050*/  ULDC UR23, c[0x0][0x630] ;  /* 0x00018c0000177ab9 */ /* 0x000fe20000000800 */
[----:B------:R-:W-:Y:S02]  /*18060*/  R2UR UR16, R11 ;  /* 0x000000000b1072ca */ /* 0x000fe400000e0000 */
[----:B------:R-:W-:Y:S01]  /*18070*/  ISETP.NE.AND.EX P0, PT, RZ, UR19, PT, P0 ;  /* 0x00000013ff007c0c */ /* 0x000fe2000bf05300 */
[----:B------:R-:W0:Y:S01]  /*18080*/  LDC.64 R6, c[0x0][0x620] ;  /* 0x00018800ff067b82 */ /* 0x000e220000000a00 */
[----:B------:R-:W-:-:S02]  /*18090*/  R2UR UR17, R13 ;  /* 0x000000000d1172ca */ /* 0x000fc400000e0000 */
[----:B--2---:R-:W-:-:S05]  /*180a0*/  I2FP.F32.U32 R0, R8 ;  /* 0x0000000800007245 */ /* 0x004fca0000201000 */
[----:B------:R-:W-:-:S06]  /*180b0*/  FMUL R0, R0, UR6 ;  /* 0x0000000600007c20 */ /* 0x000fcc0008400000 */
[----:B------:R-:W2:Y:S01]  /*180c0*/  F2I.U32.TRUNC.NTZ R0, R0 ;  /* 0x0000000000007305 */ /* 0x000ea2000020f000 */
[----:B----4-:R-:W-:Y:S05]  /*180d0*/  @!P0 BRA `(.L_x_426) ;  /* 0x0000000000308947 */ /* 0x010fea0003800000 */
        /* <DEDUP_REMOVED lines=12> */
.L_x_426:
[----:B------:R-:W-:Y:S01]  /*181a0*/  USHF.R.U64 UR10, UR16, UR23, UR17 ;  /* 0x00000017100a7299 */ /* 0x000fe20008001211 */
[----:B------:R-:W4:Y:S01]  /*181b0*/  LDC.64 R20, c[0x0][0x640] ;  /* 0x00019000ff147b82 */ /* 0x000f220000000a00 */
[----:B------:R-:W-:Y:S01]  /*181c0*/  USHF.R.U32.HI UR6, URZ, UR23, UR17 ;  /* 0x000000173f067299 */ /* 0x000fe20008011611 */
[----:B--2---:R-:W-:Y:S02]  /*181d0*/  IMAD.MOV R10, RZ, RZ, -R0 ;  /* 0x000000ffff0a7224 */ /* 0x004fe400078e0a00 */
[----:B0-----:R-:W-:Y:S01]  /*181e0*/  IMAD.MOV.U32 R2, RZ, RZ, R11 ;  /* 0x000000ffff027224 */ /* 0x001fe200078e000b */
[----:B------:R-:W-:Y:S01]  /*181f0*/  IADD3 R5, P0, RZ, -UR10, RZ ;  /* 0x8000000aff057c10 */ /* 0x000fe2000ff1e0ff */
[----:B---3--:R-:W-:Y:S02]  /*18200*/  IMAD R17, R9, R10, R8 ;  /* 0x0000000a09117224 */ /* 0x008fe400078e0208 */
[----:B------:R-:W0:Y:S02]  /*18210*/  LDC R4, c[0x0][0x618] ;  /* 0x00018600ff047b82 */ /* 0x000e240000000800 */
[----:B------:R-:W-:Y:S01]  /*18220*/  IMAD.X R3, RZ, RZ, ~UR6, P0 ;  /* 0x80000006ff037e24 */ /* 0x000fe200080e06ff */
[----:B------:R-:W-:-:S03]  /*18230*/  ULDC UR6, c[0x0][0x154] ;  /* 0x0000550000067ab9 */ /* 0x000fc60000000800 */
[-C--:B------:R-:W-:Y:S02]  /*18240*/  IMAD R0, R3, R6.reuse, RZ ;  /* 0x0000000603007224 */ /* 0x080fe400078e02ff */
[----:B------:R-:W2:Y:S01]  /*18250*/  LDC R14, c[0x0][0x608] ;  /* 0x00018200ff0e7b82 */ /* 0x000ea20000000800 */
[----:B------:R-:W-:Y:S02]  /*18260*/  IMAD.MOV.U32 R3, RZ, RZ, R13 ;  /* 0x000000ffff037224 */ /* 0x000fe400078e000d */
[----:B------:R-:W-:-:S05]  /*18270*/  IMAD.WIDE.U32 R2, R5, R6, R2 ;  /* 0x0000000605027225 */ /* 0x000fca00078e0002 */
[----:B------:R-:W3:Y:S01]  /*18280*/  LDC R18, c[0x0][0x658] ;  /* 0x00019600ff127b82 */ /* 0x000ee20000000800 */
[----:B------:R-:W-:Y:S01]  /*18290*/  IMAD R5, R5, R7, R0 ;  /* 0x0000000705057224 */ /* 0x000fe200078e0200 */
[----:B------:R-:W-:Y:S01]  /*182a0*/  I2FP.F32.U32 R0, R12 ;  /* 0x0000000c00007245 */ /* 0x000fe20000201000 */
[----:B------:R-:W-:Y:S01]  /*182b0*/  IMAD.MOV.U32 R7, RZ, RZ, 0x1 ;  /* 0x00000001ff077424 */ /* 0x000fe200078e00ff */
[----:B----4-:R-:W-:Y:S01]  /*182c0*/  ISETP.NE.U32.AND P0, PT, R20, RZ, PT ;  /* 0x000000ff1400720c */ /* 0x010fe20003f05070 */
[----:B------:R-:W-:Y:S02]  /*182d0*/  IMAD.IADD R3, R3, 0x1, R5 ;  /* 0x0000000103037824 */ /* 0x000fe400078e0205 */
[----:B------:R-:W-:Y:S01]  /*182e0*/  FMUL R0, R0, UR6 ;  /* 0x0000000600007c20 */ /* 0x000fe20008400000 */
[----:B------:R-:W4:Y:S01]  /*182f0*/  LDC R15, c[0x0][0x148] ;  /* 0x00005200ff0f7b82 */ /* 0x000f220000000800 */
[----:B------:R-:W-:Y:S01]  /*18300*/  ISETP.NE.AND.EX P0, PT, R21, RZ, PT, P0 ;  /* 0x000000ff1500720c */ /* 0x000fe20003f05300 */
[----:B------:R-:W-:Y:S01]  /*18310*/  IMAD.MOV.U32 R5, RZ, RZ, -0x1 ;  /* 0xffffffffff057424 */ /* 0x000fe200078e00ff */
[-CC-:B0-----:R-:W-:Y:S01]  /*18320*/  SHF.R.U64 R10, R2, R4.reuse, R3.reuse ;  /* 0x00000004020a7219 */ /* 0x181fe20000001203 */
[----:B------:R0:W0:Y:S01]  /*18330*/  F2I.U32.TRUNC.NTZ R13, R0 ;  /* 0x00000000000d7305 */ /* 0x000022000020f000 */
[----:B------:R-:W-:-:S03]  /*18340*/  SHF.R.U32.HI R3, RZ, R4, R3 ;  /* 0x00000004ff037219 */ /* 0x000fc60000011603 */
[----:B------:R-:W0:Y:S01]  /*18350*/  LDC R16, c[0x0][0x600] ;  /* 0x00018000ff107b82 */ /* 0x000e220000000800 */
[-CC-:B--2---:R-:W-:Y:S02]  /*18360*/  SHF.R.U64 R8, R10, R14.reuse, R3.reuse ;  /* 0x0000000e0a087219 */ /* 0x184fe40000001203 */
[----:B------:R-:W-:-:S05]  /*18370*/  SHF.R.U32.HI R3, RZ, R14, R3 ;  /* 0x0000000eff037219 */ /* 0x000fca0000011603 */
[----:B------:R-:W2:Y:S01]  /*18380*/  LDC R22, c[0x0][0x648] ;  /* 0x00019200ff167b82 */ /* 0x000ea20000000800 */
[-CC-:B---3--:R-:W-:Y:S02]  /*18390*/  SHF.R.U64 R11, R8, R18.reuse, R3.reuse ;  /* 0x00000012080b7219 */ /* 0x188fe40000001203 */
[-C--:B------:R-:W-:Y:S02]  /*183a0*/  SHF.L.U32 R5, R5, R18.reuse, RZ ;  /* 0x0000001205057219 */ /* 0x080fe400000006ff */
[-C--:B------:R-:W-:Y:S01]  /*183b0*/  SHF.R.U32.HI R3, RZ, R18.reuse, R3 ;  /* 0x00000012ff037219 */ /* 0x080fe20000011603 */
[----:B------:R-:W-:Y:S01]  /*183c0*/  IMAD.MOV.U32 R2, RZ, RZ, R11 ;  /* 0x000000ffff027224 */ /* 0x000fe200078e000b */
[----:B------:R-:W-:Y:S01]  /*183d0*/  SHF.L.U32 R42, R7, R18, RZ ;  /* 0x00000012072a7219 */ /* 0x000fe200000006ff */
[----:B------:R-:W3:Y:S01]  /*183e0*/  LDC R23, c[0x0][0x638] ;  /* 0x00018e00ff177b82 */ /* 0x000ee20000000800 */
[----:B------:R-:W-:-:S07]  /*183f0*/  LOP3.LUT R19, RZ, R5, RZ, 0x33, !PT ;  /* 0x00000005ff137212 */ /* 0x000fce00078e33ff */
[----:B------:R-:W0:Y:S01]  /*18400*/  LDC R24, c[0x0][0x610] ;  /* 0x00018400ff187b82 */ /* 0x000e220000000800 */
[----:B------:R-:W-:Y:S05]  /*18410*/  @!P0 BRA `(.L_x_427) ;  /* 0x0000000000288947 */ /* 0x000fea0003800000 */
[----:B0-----:R-:W0:Y:S02]  /*18420*/  LDC R0, c[0x0][0x64c] ;  /* 0x00019300ff007b82 */ /* 0x001e240000000800 */
[----:B0-----:R-:W-:-:S05]  /*18430*/  IADD3 R7, P0, R11, R0, RZ ;  /* 0x000000000b077210 */ /* 0x001fca0007f1e0ff */
        /* <DEDUP_REMOVED lines=8> */
.L_x_427:
[----:B0-2---:R-:W-:Y:S01]  /*184c0*/  SHF.R.U64 R0, R2, R22, R3 ;  /* 0x0000001602007219 */ /* 0x005fe20000001203 */
[----:B------:R-:W-:Y:S01]  /*184d0*/  VIADD R5, R16, 0xffffffff ;  /* 0xffffffff10057836 */ /* 0x000fe20000000000 */
[----:B------:R-:W-:Y:S01]  /*184e0*/  LOP3.LUT R3, R8, R19, RZ, 0xc0, !PT ;  /* 0x0000001308037212 */ /* 0x000fe200078ec0ff */
[----:B------:R-:W-:Y:S02]  /*184f0*/  IMAD.MOV R13, RZ, RZ, -R13 ;  /* 0x000000ffff0d7224 */ /* 0x000fe400078e0a0d */
[----:B------:R-:W-:Y:S02]  /*18500*/  IMAD.MOV R2, RZ, RZ, -R0 ;  /* 0x000000ffff027224 */ /* 0x000fe400078e0a00 */
[----:B------:R-:W-:Y:S01]  /*18510*/  IMAD R42, R42, R0, R3 ;  /* 0x000000002a2a7224 */ /* 0x000fe200078e0203 */
[----:B------:R-:W-:Y:S01]  /*18520*/  LOP3.LUT R3, R10, R5, RZ, 0xc0, !PT ;  /* 0x000000050a037212 */ /* 0x000fe200078ec0ff */
[----:B----4-:R-:W-:Y:S02]  /*18530*/  @P3 IMAD R17, R15, R13, R12 ;  /* 0x0000000d0f113224 */ /* 0x010fe400078e020c */
[----:B---3--:R-:W-:-:S02]  /*18540*/  IMAD R0, R2, R23, R11 ;  /* 0x0000001702007224 */ /* 0x008fc400078e020b */
[----:B------:R-:W-:Y:S02]  /*18550*/  IMAD.MOV.U32 R2, RZ, RZ, 0x1 ;  /* 0x00000001ff027424 */ /* 0x000fe400078e00ff */
[----:B------:R-:W-:Y:S02]  /*18560*/  IMAD R42, R42, R24, R17 ;  /* 0x000000182a2a7224 */ /* 0x000fe400078e0211 */
[----:B------:R-:W-:Y:S01]  /*18570*/  IMAD R3, R0, R16, R3 ;  /* 0x0000001000037224 */ /* 0x000fe200078e0203 */
[----:B------:R-:W-:-:S04]  /*18580*/  PRMT R0, R2, 0x7610, R0 ;  /* 0x0000761002007816 */ /* 0x000fc80000000000 */
[----:B------:R-:W-:Y:S02]  /*18590*/  SEL R2, R3, R42, !P3 ;  /* 0x0000002a03027207 */ /* 0x000fe40005800000 */
[----:B------:R-:W-:-:S03]  /*185a0*/  SEL R42, R42, R3, !P3 ;  /* 0x000000032a2a7207 */ /* 0x000fc60005800000 */
[----:B------:R2:W-:Y:S04]  /*185b0*/  STL [R1+0x288], R2 ;  /* 0x0002880201007387 */ /* 0x0005e80000100800 */
.L_x_425:
[----:B------:R3:W-:Y:S01]  /*185c0*/  STL [R1+0x284], R42 ;  /* 0x0002842a01007387 */ /* 0x0007e20000100800 */
[----:B------:R-:W-:-:S13]  /*185d0*/  LOP3.LUT P0, RZ, R0, 0xff, RZ, 0xc0, !PT ;  /* 0x000000ff00ff7812 */ /* 0x000fda000780c0ff */
[----:B---3--:R-:W-:Y:S05]  /*185e0*/  @P0 BRA `(.L_x_428) ;  /* 0xfffffe8c00780947 */ /* 0x008fea000383ffff */
[----:B------:R-:W-:Y:S05]  /*185f0*/  EXIT ;  /* 0x000000000000794d */ /* 0x000fea0003800000 */
.L_x_8:
[----:B0-----:R-:W2:Y:S01]  /*18600*/  LDL R16, [R1+0x280] ;  /* 0x0002800001107983 */ /* 0x001ea20000100800 */
[----:B------:R-:W-:-:S03]  /*18610*/  ULDC.64 UR4, c[0x0][0x650] ;  /* 0x0001940000047ab9 */ /* 0x000fc60000000a00 */
[----:B------:R-:W3:Y:S01]  /*18620*/  LDL R20, [R1+0x27c] ;  /* 0x00027c0001147983 */ /* 0x000ee20000100800 */
[----:B------:R-:W-:Y:S01]  /*18630*/  PRMT R0, RZ, 0x7610, R0 ;  /* 0x00007610ff007816 */ /* 0x000fe20000000000 */
[----:B------:R-:W-:Y:S02]  /*18640*/  IMAD.MOV.U32 R4, RZ, RZ, -0x1 ;  /* 0xffffffffff047424 */ /* 0x000fe400078e00ff */
[----:B------:R-:W-:Y:S02]  /*18650*/  IMAD.MOV.U32 R5, RZ, RZ, -0x1 ;  /* 0xffffffffff057424 */ /* 0x000fe400078e00ff */
[----:B------:R-:W-:Y:S01]  /*18660*/  IMAD.MOV.U32 R6, RZ, RZ, -0x1 ;  /* 0xffffffffff067424 */ /* 0x000fe200078e00ff */
[----:B--2---:R-:W-:-:S04]  /*18670*/  ISETP.GE.U32.AND P0, PT, R16, UR4, PT ;  /* 0x0000000410007c0c */ /* 0x004fc8000bf06070 */
[----:B---3--:R-:W-:-:S13]  /*18680*/  ISETP.GE.U32.AND.EX P0, PT, R20, UR5, PT, P0 ;  /* 0x0000000514007c0c */ /* 0x008fda000bf06100 */
[----:B------:R-:W-:Y:S05]  /*18690*/  @P0 BRA `(.L_x_429) ;  /* 0x0000000400300947 */ /* 0x000fea0003800000 */
[----:B------:R-:W0:Y:S01]  /*186a0*/  LDC.64 R14, c[0x0][0x628] ;  /* 0x00018a00ff0e7b82 */ /* 0x000e220000000a00 */
[----:B------:R-:W-:Y:S02]  /*186b0*/  IMAD.MOV.U32 R8, RZ, RZ, R16 ;  /* 0x000000ffff087224 */ /* 0x000fe400078e0010 */
[----:B------:R-:W-:-:S05]  /*186c0*/  IMAD.MOV.U32 R9, RZ, RZ, R20 ;  /* 0x000000ffff097224 */ /* 0x000fca00078e0014 */
[----:B------:R-:W1:Y:S08]  /*186d0*/  LDC R10, c[0x0][0x630] ;  /* 0x00018c00ff0a7b82 */ /* 0x000e700000000800 */
[----:B------:R-:W2:Y:S01]  /*186e0*/  LDC.64 R18, c[0x0][0x620] ;  /* 0x00018800ff127b82 */ /* 0x000ea20000000a00 */
[----:B0-----:R-:W-:-:S04]  /*186f0*/  ISETP.NE.U32.AND P0, PT, R14, RZ, PT ;  /* 0x000000ff0e00720c */ /* 0x001fc80003f05070 */
[----:B------:R-:W-:-:S13]  /*18700*/  ISETP.NE.AND.EX P0, PT, R15, RZ, PT, P0 ;  /* 0x000000ff0f00720c */ /* 0x000fda0003f05300 */
[----:B-12---:R-:W-:Y:S05]  /*18710*/  @!P0 BRA `(.L_x_430) ;  /* 0x0000000000288947 */ /* 0x006fea0003800000 */
[----:B------:R-:W0:Y:S02]  /*18720*/  LDC R0, c[0x0][0x634] ;  /* 0x00018d00ff007b82 */ /* 0x000e240000000800 */
        /* <DEDUP_REMOVED lines=9> */
.L_x_430:
[----:B------:R-:W0:Y:S01]  /*187c0*/  LDC.64 R22, c[0x0][0x640] ;  /* 0x00019000ff167b82 */ /* 0x000e220000000a00 */
[-CC-:B------:R-:W-:Y:S01]  /*187d0*/  SHF.R.U64 R14, R8, R10.reuse, R9.reuse ;  /* 0x0000000a080e7219 */ /* 0x180fe20000001209 */
[----:B------:R-:W-:Y:S01]  /*187e0*/  IMAD.MOV.U32 R4, RZ, RZ, R16 ;  /* 0x000000ffff047224 */ /* 0x000fe200078e0010 */
[----:B------:R-:W-:Y:S02]  /*187f0*/  SHF.R.U32.HI R0, RZ, R10, R9 ;  /* 0x0000000aff007219 */ /* 0x000fe40000011609 */
[----:B------:R-:W-:-:S03]  /*18800*/  IADD3 R7, P0, RZ, -R14, RZ ;  /* 0x8000000eff077210 */ /* 0x000fc60007f1e0ff */
[----:B------:R-:W1:Y:S02]  /*18810*/  LDC R6, c[0x0][0x618] ;  /* 0x00018600ff067b82 */ /* 0x000e640000000800 */
[----:B------:R-:W-:-:S04]  /*18820*/  IMAD.X R5, RZ, RZ, ~R0, P0 ;  /* 0x000000ffff057224 */ /* 0x000fc800000e0e00 */
[-C--:B------:R-:W-:Y:S02]  /*18830*/  IMAD R0, R5, R18.reuse, RZ ;  /* 0x0000001205007224 */ /* 0x080fe400078e02ff */
[----:B------:R-:W2:Y:S01]  /*18840*/  LDC R8, c[0x0][0x608] ;  /* 0x00018200ff087b82 */ /* 0x000ea20000000800 */
[----:B------:R-:W-:Y:S02]  /*18850*/  IMAD.MOV.U32 R5, RZ, RZ, R20 ;  /* 0x000000ffff057224 */ /* 0x000fe400078e0014 */
[----:B------:R-:W-:-:S05]  /*18860*/  IMAD.WIDE.U32 R4, R7, R18, R4 ;  /* 0x0000001207047225 */ /* 0x000fca00078e0004 */
[----:B------:R-:W3:Y:S01]  /*18870*/  LDC R21, c[0x0][0x658] ;  /* 0x00019600ff157b82 */ /* 0x000ee20000000800 */
[----:B------:R-:W-:Y:S01]  /*18880*/  IMAD R7, R7, R19, R0 ;  /* 0x0000001307077224 */ /* 0x000fe200078e0200 */
[----:B0-----:R-:W-:-:S03]  /*18890*/  ISETP.NE.U32.AND P0, PT, R22, RZ, PT ;  /* 0x000000ff1600720c */ /* 0x001fc60003f05070 */
[----:B------:R-:W-:Y:S01]  /*188a0*/  IMAD.IADD R5, R5, 0x1, R7 ;  /* 0x0000000105057824 */ /* 0x000fe200078e0207 */
[----:B------:R-:W-:Y:S02]  /*188b0*/  ISETP.NE.AND.EX P0, PT, R23, RZ, PT, P0 ;  /* 0x000000ff1700720c */ /* 0x000fe40003f05300 */
[----:B------:R-:W0:Y:S02]  /*188c0*/  LDC R18, c[0x0][0x600] ;  /* 0x00018000ff127b82 */ /* 0x000e240000000800 */
[-CC-:B-1----:R-:W-:Y:S01]  /*188d0*/  SHF.R.U64 R10, R4, R6.reuse, R5.reuse ;  /* 0x00000006040a7219 */ /* 0x182fe20000001205 */
[----:B------:R-:W-:Y:S01]  /*188e0*/  IMAD.MOV.U32 R4, RZ, RZ, -0x1 ;  /* 0xffffffffff047424 */ /* 0x000fe200078e00ff */
[----:B------:R-:W-:-:S04]  /*188f0*/  SHF.R.U32.HI R5, RZ, R6, R5 ;  /* 0x00000006ff057219 */ /* 0x000fc80000011605 */
[----:B------:R-:W1:Y:S01]  /*18900*/  LDC R19, c[0x0][0x648] ;  /* 0x00019200ff137b82 */ /* 0x000e620000000800 */
[-CC-:B--2---:R-:W-:Y:S02]  /*18910*/  SHF.R.U64 R17, R10, R8.reuse, R5.reuse ;  /* 0x000000080a117219 */ /* 0x184fe40000001205 */
[----:B------:R-:W-:-:S05]  /*18920*/  SHF.R.U32.HI R0, RZ, R8, R5 ;  /* 0x00000008ff007219 */ /* 0x000fca0000011605 */
[----:B------:R-:W2:Y:S01]  /*18930*/  LDC R20, c[0x0][0x638] ;  /* 0x00018e00ff147b82 */ /* 0x000ea20000000800 */
[-C--:B---3--:R-:W-:Y:S02]  /*18940*/  SHF.L.U32 R4, R4, R21.reuse, RZ ;  /* 0x0000001504047219 */ /* 0x088fe400000006ff */
[-CC-:B------:R-:W-:Y:S02]  /*18950*/  SHF.R.U64 R16, R17, R21.reuse, R0.reuse ;  /* 0x0000001511107219 */ /* 0x180fe40000001200 */
[----:B------:R-:W-:Y:S01]  /*18960*/  SHF.R.U32.HI R5, RZ, R21, R0 ;  /* 0x00000015ff057219 */ /* 0x000fe20000011600 */
[----:B------:R-:W-:Y:S01]  /*18970*/  IMAD.MOV.U32 R0, RZ, RZ, 0x1 ;  /* 0x00000001ff007424 */ /* 0x000fe200078e00ff */
[----:B------:R-:W-:Y:S01]  /*18980*/  LOP3.LUT R24, RZ, R4, RZ, 0x33, !PT ;  /* 0x00000004ff187212 */ /* 0x000fe200078e33ff */
[----:B------:R-:W3:Y:S01]  /*18990*/  LDC R25, c[0x0][0x610] ;  /* 0x00018400ff197b82 */ /* 0x000ee20000000800 */
[----:B------:R-:W-:Y:S01]  /*189a0*/  IMAD.MOV.U32 R4, RZ, RZ, R16 ;  /* 0x000000ffff047224 */ /* 0x000fe200078e0010 */
[----:B------:R-:W-:Y:S06]  /*189b0*/  @!P0 BRA `(.L_x_431) ;  /* 0x0000000000288947 */ /* 0x000fec0003800000 */
        /* <DEDUP_REMOVED lines=10> */
.L_x_431:
[----:B-1----:R-:W-:Y:S01]  /*18a60*/  SHF.R.U64 R3, R4, R19, R5 ;  /* 0x0000001304037219 */ /* 0x002fe20000001205 */
[----:B0-----:R-:W-:Y:S01]  /*18a70*/  VIADD R7, R18, 0xffffffff ;  /* 0xffffffff12077836 */ /* 0x001fe20000000000 */
[----:B------:R-:W-:Y:S01]  /*18a80*/  SHF.L.U32 R4, R0, R21, RZ ;  /* 0x0000001500047219 */ /* 0x000fe200000006ff */
[----:B------:R-:W-:Y:S01]  /*18a90*/  @P3 IMAD R11, R13, R12, R2 ;  /* 0x0000000c0d0b3224 */ /* 0x000fe200078e0202 */
[----:B------:R-:W-:Y:S01]  /*18aa0*/  LOP3.LUT R0, R17, R24, RZ, 0xc0, !PT ;  /* 0x0000001811007212 */ /* 0x000fe200078ec0ff */
[----:B------:R-:W-:Y:S02]  /*18ab0*/  IMAD.MOV R5, RZ, RZ, -R3 ;  /* 0x000000ffff057224 */ /* 0x000fe400078e0a03 */
[----:B------:R-:W-:Y:S02]  /*18ac0*/  IMAD.MOV.U32 R2, RZ, RZ, 0x1 ;  /* 0x00000001ff027424 */ /* 0x000fe400078e00ff */
[----:B------:R-:W-:Y:S01]  /*18ad0*/  IMAD R4, R4, R3, R0 ;  /* 0x0000000304047224 */ /* 0x000fe200078e0200 */
[----:B------:R-:W-:Y:S01]  /*18ae0*/  LOP3.LUT R3, R10, R7, RZ, 0xc0, !PT ;  /* 0x000000070a037212 */ /* 0x000fe200078ec0ff */
[----:B--2---:R-:W-:-:S02]  /*18af0*/  IMAD R0, R5, R20, R16 ;  /* 0x0000001405007224 */ /* 0x004fc400078e0210 */
[----:B---3--:R-:W-:Y:S02]  /*18b00*/  IMAD R4, R4, R25, R11 ;  /* 0x0000001904047224 */ /* 0x008fe400078e020b */
[----:B------:R-:W-:Y:S01]  /*18b10*/  IMAD R3, R0, R18, R3 ;  /* 0x0000001200037224 */ /* 0x000fe200078e0203 */
[----:B------:R-:W-:Y:S01]  /*18b20*/  PRMT R0, R2, 0x7610, R0 ;  /* 0x0000761002007816 */ /* 0x000fe20000000000 */
[----:B------:R-:W-:-:S03]  /*18b30*/  IMAD.MOV.U32 R6, RZ, RZ, R14 ;  /* 0x000000ffff067224 */ /* 0x000fc600078e000e */
[----:B------:R-:W-:Y:S02]  /*18b40*/  SEL R5, R3, R4, !P3 ;  /* 0x0000000403057207 */ /* 0x000fe40005800000 */
[----:B------:R-:W-:-:S07]  /*18b50*/  SEL R4, R4, R3, !P3 ;  /* 0x0000000304047207 */ /* 0x000fce0005800000 */
.L_x_429:
[----:B------:R-:W-:-:S08]  /*18b60*/  NOP ;  /* 0x0000000000007918 */ /* 0x000fd00000000000 */
[----:B------:R-:W0:-:S00]  /*18b70*/  USETMAXREG.DEALLOC.CTAPOOL 0x28 ;  /* 0x00000028000079c8 */ /* 0x000e0000080e0500 */
[----:B------:R-:W-:-:S13]  /*18b80*/  ISETP.NE.AND P0, PT, RZ, UR8, PT ;  /* 0x00000008ff007c0c */ /* 0x000fda000bf05270 */
[----:B------:R-:W-:Y:S05]  /*18b90*/  @P0 EXIT ;  /* 0x000000000000094d */ /* 0x000fea0003800000 */
[----:B0-----:R-:W-:Y:S01]  /*18ba0*/  LOP3.LUT P0, RZ, R0, 0xff, RZ, 0xc0, !PT ;  /* 0x000000ff00ff7812 */ /* 0x001fe2000780c0ff */
[----:B------:R-:W-:Y:S02]  /*18bb0*/  IMAD.MOV.U32 R9, RZ, RZ, 0x1 ;  /* 0x00000001ff097424 */ /* 0x000fe400078e00ff */
[----:B------:R-:W-:-:S10]  /*18bc0*/  IMAD.MOV.U32 R11, RZ, RZ, RZ ;  /* 0x000000ffff0b7224 */ /* 0x000fd400078e00ff */
[----:B------:R-:W-:Y:S05]  /*18bd0*/  @!P0 BRA `(.L_x_432) ;  /* 0x0000000c004c8947 */ /* 0x000fea0003800000 */
[----:B------:R-:W0:Y:S01]  /*18be0*/  LDC R0, c[0x0][0x28c] ;  /* 0x0000a300ff007b82 */ /* 0x000e220000000800 */
[----:B------:R-:W-:Y:S01]  /*18bf0*/  ULDC UR6, c[0x0][0x658] ;  /* 0x0001960000067ab9 */ /* 0x000fe20000000800 */
[----:B------:R-:W-:Y:S01]  /*18c00*/  UMOV UR7, 0xffffffff ;  /* 0xffffffff00077882 */ /* 0x000fe20000000000 */
[----:B------:R-:W-:Y:S01]  /*18c10*/  UMOV UR9, 0x1 ;  /* 0x0000000100097882 */ /* 0x000fe20000000000 */
[----:B------:R-:W-:Y:S01]  /*18c20*/  USHF.L.U32 UR10, UR7, UR6, URZ ;  /* 0x00000006070a7299 */ /* 0x000fe2000800063f */
[----:B------:R-:W-:Y:S01]  /*18c30*/  BSSY B0, `(.L_x_432) ;  /* 0x00000cd000007945 */ /* 0x000fe20003800000 */
[----:B------:R-:W-:Y:S01]  /*18c40*/  ULDC UR8, c[0x0][0xc] ;  /* 0x0000030000087ab9 */ /* 0x000fe20000000800 */
[----:B------:R-:W-:Y:S01]  /*18c50*/  USHF.L.U32 UR6, UR9, UR6, URZ ;  /* 0x0000000609067299 */ /* 0x000fe2000800063f */
[----:B------:R-:W1:Y:S01]  /*18c60*/  S2UR UR4, SR_CgaCtaId ;  /* 0x00000000000479c3 */ /* 0x000e620000008800 */
[----:B------:R-:W-:Y:S01]  /*18c70*/  IMAD.MOV.U32 R12, RZ, RZ, 0x1 ;  /* 0x00000001ff0c7424 */ /* 0x000fe200078e00ff */
[----:B------:R-:W-:Y:S01]  /*18c80*/  ULDC UR9, c[0x0][0x10] ;  /* 0x0000040000097ab9 */ /* 0x000fe20000000800 */
[----:B------:R-:W-:Y:S01]  /*18c90*/  ULDC UR7, c[0x0][0x14] ;  /* 0x0000050000077ab9 */ /* 0x000fe20000000800 */
[----:B------:R-:W-:Y:S01]  /*18ca0*/  UIMAD.WIDE.U32 UR8, UR8, UR9, URZ ;  /* 0x00000009080872a5 */ /* 0x000fe2000f8e003f */
[----:B------:R-:W-:Y:S01]  /*18cb0*/  IMAD.MOV.U32 R9, RZ, RZ, 0x1 ;  /* 0x00000001ff097424 */ /* 0x000fe200078e00ff */
[----:B------:R-:W-:Y:S01]  /*18cc0*/  ULDC UR5, c[0x0][0x600] ;  /* 0x0001800000057ab9 */ /* 0x000fe20000000800 */
[----:B------:R-:W-:Y:S01]  /*18cd0*/  IMAD.MOV.U32 R11, RZ, RZ, RZ ;  /* 0x000000ffff0b7224 */ /* 0x000fe200078e00ff */
[----:B------:R-:W-:-:S02]  /*18ce0*/  UIMAD.WIDE.U32 UR22, UR8, UR7, URZ ;  /* 0x00000007081672a5 */ /* 0x000fc4000f8e003f */
[----:B------:R-:W-:Y:S02]  /*18cf0*/  UIMAD UR18, UR9, UR7, URZ ;  /* 0x00000007091272a4 */ /* 0x000fe4000f8e023f */
[----:B------:R-:W-:Y:S02]  /*18d00*/  ULOP3.LUT UR26, UR13, 0x2, URZ, 0xfc, !UPT ;  /* 0x000000020d1a7892 */ /* 0x000fe4000f8efc3f */
[----:B------:R-:W-:Y:S01]  /*18d10*/  UIADD3 UR5, UR5, -0x1, URZ ;  /* 0xffffffff05057890 */ /* 0x000fe2000fffe03f */
[----:B0-----:R-:W-:Y:S01]  /*18d20*/  VIADD R0, R0, 0x3f ;  /* 0x0000003f00007836 */ /* 0x001fe20000000000 */
[----:B------:R-:W-:Y:S02]  /*18d30*/  ULOP3.LUT UR20, URZ, UR10, URZ, 0x33, !UPT ;  /* 0x0000000a3f147292 */ /* 0x000fe4000f8e333f */
[----:B------:R-:W-:Y:S02]  /*18d40*/  UIADD3 UR18, UR23, UR18, URZ ;  /* 0x0000001217127290 */ /* 0x000fe4000fffe03f */
[----:B------:R-:W-:Y:S01]  /*18d50*/  SHF.R.S32.HI R3, RZ, 0x1f, R0 ;  /* 0x0000001fff037819 */ /* 0x000fe20000011400 */
[----:B------:R-:W-:Y:S01]  /*18d60*/  ULDC.64 UR24, c[0x0][0x198] ;  /* 0x0000660000187ab9 */ /* 0x000fe20000000a00 */
[----:B-1----:R-:W-:-:S02]  /*18d70*/  ULOP3.LUT UR4, UR4, 0x1, URZ, 0xc0, !UPT ;  /* 0x0000000104047892 */ /* 0x002fc4000f8ec03f */
[----:B------:R-:W-:-:S04]  /*18d80*/  LEA.HI R3, R3, R0, RZ, 0x6 ;  /* 0x0000000003037211 */ /* 0x000fc800078f30ff */
[----:B------:R-:W-:-:S05]  /*18d90*/  SHF.R.S32.HI R8, RZ, 0x6, R3 ;  /* 0x00000006ff087819 */ /* 0x000fca0000011403 */
[----:B------:R-:W-:-:S07]  /*18da0*/  VIADD R0, R8, 0x1 ;  /* 0x0000000108007836 */ /* 0x000fce0000000000 */
.L_x_443:
[----:B------:R-:W-:-:S03]  /*18db0*/  UMOV UR7, 0xffffffff ;  /* 0xffffffff00077882 */ /* 0x000fc60000000000 */
[----:B------:R-:W-:Y:S05]  /*18dc0*/  BRA.DIV UR7, `(.L_x_433) ;  /* 0x0000001207807947 */ /* 0x000fea000b800000 */
[----:B------:R-:W-:-:S13]  /*18dd0*/  ELECT P0, URZ, PT ;  /* 0x00000000003f782f */ /* 0x000fda0003800000 */
.L_x_459:
[----:B------:R-:W0:Y:S01]  /*18de0*/  LDC R2, c[0x0][0x28c] ;  /* 0x0000a300ff027b82 */ /* 0x000e220000000800 */
[----:B------:R-:W-:Y:S01]  /*18df0*/  BSSY B1, `(.L_x_434) ;  /* 0x000003a000017945 */ /* 0x000fe20003800000 */
[----:B0-----:R-:W-:-:S13]  /*18e00*/  ISETP.LT.OR P0, PT, R2, 0x1, !P0 ;  /* 0x000000010200780c */ /* 0x001fda0004701670 */
[----:B------:R-:W-:Y:S05]  /*18e10*/  @P0 BRA `(.L_x_435) ;  /* 0x0000000000dc0947 */ /* 0x000fea0003800000 */
[----:B------:R-:W-:Y:S01]  /*18e20*/  LEA R5, R5, UR4, 0x1 ;  /* 0x0000000405057c11 */ /* 0x000fe2000f8e08ff */
[----:B------:R-:W-:Y:S02]  /*18e30*/  IMAD R14, R4, 0xc0, RZ ;  /* 0x000000c0040e7824 */ /* 0x000fe400078e02ff */
[----:B------:R-:W-:Y:S02]  /*18e40*/  IMAD.MOV.U32 R16, RZ, RZ, RZ ;  /* 0x000000ffff107224 */ /* 0x000fe400078e00ff */
[----:B------:R-:W-:Y:S02]  /*18e50*/  IMAD.MOV.U32 R2, RZ, RZ, R0 ;  /* 0x000000ffff027224 */ /* 0x000fe400078e0000 */
[----:B------:R-:W-:Y:S02]  /*18e60*/  IMAD.MOV.U32 R3, RZ, RZ, R9 ;  /* 0x000000ffff037224 */ /* 0x000fe400078e0009 */
[----:B------:R-:W-:Y:S02]  /*18e70*/  IMAD.MOV.U32 R4, RZ, RZ, R11 ;  /* 0x000000ffff047224 */ /* 0x000fe400078e000b */
[----:B------:R-:W-:-:S07]  /*18e80*/  IMAD R13, R5, 0x60, RZ ;  /* 0x00000060050d7824 */ /* 0x000fce00078e02ff */
.L_x_438:
[----:B------:R-:W0:Y:S01]  /*18e90*/  S2R R10, SR_CgaCtaId ;  /* 0x00000000000a7919 */ /* 0x000e220000008800 */
[----:B------:R-:W-:Y:S01]  /*18ea0*/  MOV R5, 0x400 ;  /* 0x0000040000057802 */ /* 0x000fe20000000f00 */
[----:B------:R-:W1:Y:S03]  /*18eb0*/  S2R R7, SR_TID.X ;  /* 0x0000000000077919 */ /* 0x000e660000002100 */
[----:B0-----:R-:W-:Y:S02]  /*18ec0*/  LEA R15, R10, R5, 0x18 ;  /* 0x000000050a0f7211 */ /* 0x001fe400078ec0ff */
[----:B------:R-:W-:Y:S02]  /*18ed0*/  SHF.L.U32 R5, R3, 0x1f, RZ ;  /* 0x0000001f03057819 */ /* 0x000fe400000006ff */
[----:B-1----:R-:W-:Y:S01]  /*18ee0*/  LOP3.LUT P1, RZ, R7, 0x7f, RZ, 0xc0, !PT ;  /* 0x0000007f07ff7812 */ /* 0x002fe2000782c0ff */
[----:B------:R-:W-:-:S04]  /*18ef0*/  IMAD R10, R4, 0x8, R15 ;  /* 0x00000008040a7824 */ /* 0x000fc800078e020f */
[----:B------:R-:W0:Y:S08]  /*18f00*/  SYNCS.PHASECHK.TRANS64.TRYWAIT P0, [R10+URZ+0x48], R5 ;  /* 0x000048050a0075a7 */ /* 0x000e30000800017f */
[----:B------:R-:W1:Y:S01]  /*18f10*/  @!P1 LDC R7, c[0x0][0x500] ;  /* 0x00014000ff079b82 */ /* 0x000e620000000800 */
[----:B0-----:R-:W-:Y:S05]  /*18f20*/  @!P0 BRA `(.L_x_436) ;  /* 0x0000001000488947 */ /* 0x001fea0003800000 */
.L_x_460:
[----:B------:R-:W-:Y:S01]  /*18f30*/  UPRMT UR7, UR26, 0x9910, URZ ;  /* 0x000099101a077896 */ /* 0x000fe2000800003f */
[----:B-1----:R1:W-:Y:S03]  /*18f40*/  @!P1 SYNCS.ARRIVE.TRANS64 RZ, [R10+URZ], R7 ;  /* 0x000000070aff99a7 */ /* 0x0023e6000800003f */
[----:B------:R-:W-:-:S06]  /*18f50*/  UISETP.NE.AND UP0, UPT, UR7, 0x2, UPT ;  /* 0x000000020700788c */ /* 0x000fcc000bf05270 */
[----:B------:R-:W-:-:S13]  /*18f60*/  PLOP3.LUT P0, PT, PT, PT, UP0, 0x80, 0x0 ;  /* 0x000000000000781c */ /* 0x000fda0003f0f008 */
[----:B-1----:R-:W-:Y:S05]  /*18f70*/  @P0 BRA `(.L_x_437) ;  /* 0x0000000000040947 */ /* 0x002fea0003800000 */
[----:B------:R-:W-:Y:S01]  /*18f80*/  BPT.TRAP 0x1 ;  /* 0x000000040000795c */ /* 0x000fe20000300000 */
.L_x_437:
[----:B------:R-:W-:Y:S01]  /*18f90*/  R2UR UR7, R4 ;  /* 0x00000000040772ca */ /* 0x000fe200000e0000 */
[----:B------:R-:W-:Y:S01]  /*18fa0*/  VIADD R2, R2, 0xffffffff ;  /* 0xffffffff02027836 */ /* 0x000fe20000000000 */
[----:B------:R-:W-:Y:S01]  /*18fb0*/  R2UR UR19, R15 ;  /* 0x000000000f1372ca */ /* 0x000fe200000e0000 */
[----:B------:R-:W-:Y:S01]  /*18fc0*/  UIADD3 UR14, UP0, UR24, 0xf0, URZ ;  /* 0x000000f0180e7890 */ /* 0x000fe2000ff1e03f */
[----:B------:R-:W-:Y:S01]  /*18fd0*/  R2UR UR9, R10 ;  /* 0x000000000a0972ca */ /* 0x000fe200000e0000 */
[----:B------:R-:W-:Y:S01]  /*18fe0*/  UIADD3 UR28, UP1, UR24, 0x1f0, URZ ;  /* 0x000001f0181c7890 */ /* 0x000fe2000ff3e03f */
[----:B------:R-:W-:Y:S01]  /*18ff0*/  R2UR UR11, R14 ;  /* 0x000000000e0b72ca */ /* 0x000fe200000e0000 */
[----:B------:R-:W-:Y:S01]  /*19000*/  UIADD3.X UR15, URZ, UR25, URZ, UP0, !UPT ;  /* 0x000000193f0f7290 */ /* 0x000fe200087fe43f */
[----:B------:R-:W-:Y:S01]  /*19010*/  R2UR UR10, R16 ;  /* 0x00000000100a72ca */ /* 0x000fe200000e0000 */
[----:B------:R-:W-:Y:S01]  /*19020*/  VIADD R4, R4, 0x1 ;  /* 0x0000000104047836 */ /* 0x000fe20000000000 */
[----:B------:R-:W-:Y:S01]  /*19030*/  R2UR UR12, R6 ;  /* 0x00000000060c72ca */ /* 0x000fe200000e0000 */
[----:B------:R-:W-:Y:S01]  /*19040*/  UIADD3.X UR29, URZ, UR25, URZ, UP1, !UPT ;  /* 0x000000193f1d7290 */ /* 0x000fe20008ffe43f */
[----:B------:R-:W-:Y:S01]  /*19050*/  R2UR UR21, R13 ;  /* 0x000000000d1572ca */ /* 0x000fe200000e0000 */
[----:B------:R-:W-:Y:S01]  /*19060*/  UIMAD UR7, UR7, 0x3000, URZ ;  /* 0x00003000070778a4 */ /* 0x000fe2000f8e023f */
[----:B------:R-:W-:Y:S01]  /*19070*/  ISETP.GT.AND P1, PT, R2, 0x1, PT ;  /* 0x000000010200780c */ /* 0x000fe20003f24270 */
[----:B------:R-:W-:Y:S01]  /*19080*/  UMOV UR16, 0x0 ;  /* 0x0000000000107882 */ /* 0x000fe20000000000 */
[----:B------:R-:W-:Y:S01]  /*19090*/  UMOV UR17, 0x10000000 ;  /* 0x1000000000117882 */ /* 0x000fe20000000000 */
[----:B------:R-:W-:Y:S01]  /*190a0*/  UIMAD UR8, UR4, 0x1800, UR7 ;  /* 0x00001800040878a4 */ /* 0x000fe2000f8e0207 */
[----:B------:R-:W-:Y:S01]  /*190b0*/  ISETP.NE.AND P0, PT, R4, 0x9, PT ;  /* 0x000000090400780c */ /* 0x000fe20003f05270 */
[----:B------:R-:W-:Y:S01]  /*190c0*/  UIADD3 UR7, UR19, 0x180, UR7 ;  /* 0x0000018013077890 */ /* 0x000fe2000fffe007 */
[----:B------:R-:W-:Y:S01]  /*190d0*/  VIADD R16, R16, 0x40 ;  /* 0x0000004010107836 */ /* 0x000fe20000000000 */
[----:B------:R-:W-:Y:S01]  /*190e0*/  UIADD3 UR19, UR19, 0x1b180, UR8 ;  /* 0x0001b18013137890 */ /* 0x000fe2000fffe008 */
[----:B0-----:R-:W-:Y:S01]  /*190f0*/  SEL R10, RZ, 0x1, P0 ;  /* 0x00000001ff0a7807 */ /* 0x001fe20000000000 */
[----:B------:R-:W-:Y:S01]  /*19100*/  UMOV UR27, 0x30000 ;  /* 0x00030000001b7882 */ /* 0x000fe20000000000 */
[----:B------:R-:W-:-:S02]  /*19110*/  SEL R4, R4, RZ, P0 ;  /* 0x000000ff04047207 */ /* 0x000fc40000000000 */
[----:B------:R-:W-:Y:S01]  /*19120*/  UMOV UR8, UR7 ;  /* 0x0000000700087c82 */ /* 0x000fe20008000000 */
[----:B------:R-:W-:Y:S01]  /*19130*/  LOP3.LUT R3, R3, R10, RZ, 0x3c, !PT ;  /* 0x0000000a03037212 */ /* 0x000fe200078e3cff */
[----:B------:R0:W-:Y:S02]  /*19140*/  UTMALDG.3D [UR8], [UR14], desc[UR16] ;  /* 0x000010080e0075b4 */ /* 0x0001e40008011000 */
[----:B0-----:R-:W-:Y:S01]  /*19150*/  UMOV UR8, UR19 ;  /* 0x0000001300087c82 */ /* 0x001fe20008000000 */
[----:B------:R-:W-:Y:S02]  /*19160*/  UMOV UR11, UR21 ;  /* 0x00000015000b7c82 */ /* 0x000fe40008000000 */
[----:B------:R0:W-:Y:S02]  /*19170*/  UTMALDG.3D.MULTICAST [UR8], [UR28], UR27, desc[UR16] ;  /* 0x000010081c0073b4 */ /* 0x0001e4000801181b */
[----:B0-----:R-:W-:Y:S05]  /*19180*/  @P1 BRA `(.L_x_438) ;  /* 0xfffffffc00401947 */ /* 0x001fea000383ffff */
.L_x_435:
[----:B------:R-:W-:Y:S05]  /*19190*/  BSYNC B1 ;  /* 0x0000000000017941 */ /* 0x000fea0003800000 */
.L_x_434:
[----:B------:R-:W2:Y:S01]  /*191a0*/  LDL.LU R18, [R1+0x27c] ;  /* 0x00027c0001127983 */ /* 0x000ea20000300800 */
[----:B------:R-:W-:Y:S01]  /*191b0*/  LOP3.LUT P1, RZ, R12, 0xff, RZ, 0xc0, !PT ;  /* 0x000000ff0cff7812 */ /* 0x000fe2000782c0ff */
[C---:B------:R-:W-:Y:S01]  /*191c0*/  IMAD.IADD R11, R8.reuse, 0x1, R11 ;  /* 0x00000001080b7824 */ /* 0x040fe200078e020b */
[----:B------:R-:W-:Y:S01]  /*191d0*/  ULDC.64 UR8, c[0x0][0x650] ;  /* 0x0001940000087ab9 */ /* 0x000fe20000000a00 */
[----:B------:R-:W3:Y:S01]  /*191e0*/  LDL.LU R17, [R1+0x280] ;  /* 0x0002800001117983 */ /* 0x000ee20000300800 */
[C---:B------:R-:W-:Y:S01]  /*191f0*/  ISETP.GE.U32.AND P2, PT, R8.reuse, 0x9, PT ;  /* 0x000000090800780c */ /* 0x040fe20003f46070 */
[----:B------:R-:W-:Y:S01]  /*19200*/  BSSY B1, `(.L_x_439) ;  /* 0x000006d000017945 */ /* 0x000fe20003800000 */
[----:B------:R-:W-:Y:S01]  /*19210*/  ISETP.GT.U32.AND P0, PT, R11, 0x8, PT ;  /* 0x000000080b00780c */ /* 0x000fe20003f04070 */
[----:B------:R-:W-:Y:S01]  /*19220*/  IMAD.MOV.U32 R5, RZ, RZ, -0x1 ;  /* 0xffffffffff057424 */ /* 0x000fe200078e00ff */
[----:B------:R-:W-:Y:S01]  /*19230*/  PRMT R12, RZ, 0x7610, R12 ;  /* 0x00007610ff0c7816 */ /* 0x000fe2000000000c */
[----:B------:R-:W-:Y:S01]  /*19240*/  IMAD.MOV.U32 R6, RZ, RZ, -0x1 ;  /* 0xffffffffff067424 */ /* 0x000fe200078e00ff */
[----:B------:R-:W-:-:S03]  /*19250*/  ISETP.LT.U32.AND P0, PT, R8, 0x9, P0 ;  /* 0x000000090800780c */ /* 0x000fc60000701070 */
[----:B------:R-:W0:Y:S01]  /*19260*/  @P1 S2R R3, SR_CgaCtaId ;  /* 0x0000000000031919 */ /* 0x000e220000008800 */
[----:B------:R-:W-:-:S04]  /*19270*/  @P1 MOV R2, 0x400 ;  /* 0x0000040000021802 */ /* 0x000fc80000000f00 */
[----:B0-----:R-:W-:Y:S01]  /*19280*/  @P1 LEA R4, R3, R2, 0x18 ;  /* 0x0000000203041211 */ /* 0x001fe200078ec0ff */
[----:B------:R-:W-:Y:S01]  /*19290*/  IMAD.WIDE.U32 R2, R11, 0x38e38e39, RZ ;  /* 0x38e38e390b027825 */ /* 0x000fe200078e00ff */
[----:B------:R-:W-:Y:S02]  /*192a0*/  SEL R2, RZ, 0x1, !P0 ;  /* 0x00000001ff027807 */ /* 0x000fe40004000000 */
[----:B------:R0:W-:Y:S02]  /*192b0*/  @P1 SYNCS.ARRIVE.TRANS64.A1T0 RZ, [R4+URZ+0xa8], RZ ;  /* 0x0000a8ff04ff19a7 */ /* 0x0001e4000810003f */
[----:B------:R-:W-:Y:S02]  /*192c0*/  LOP3.LUT R9, R9, R2, RZ, 0x3c, !PT ;  /* 0x0000000209097212 */ /* 0x000fe400078e3cff */
[----:B------:R-:W-:Y:S02]  /*192d0*/  PRMT R2, RZ, 0x7610, R2 ;  /* 0x00007610ff027816 */ /* 0x000fe40000000002 */
[----:B0-----:R-:W-:-:S04]  /*192e0*/  SHF.R.U32.HI R4, RZ, 0x1, R3 ;  /* 0x00000001ff047819 */ /* 0x001fc80000011603 */
[----:B------:R-:W-:Y:S01]  /*192f0*/  @P2 LOP3.LUT R9, R9, 0x1, R4, 0x78, !PT ;  /* 0x0000000109092812 */ /* 0x000fe200078e7804 */
[----:B------:R-:W-:Y:S02]  /*19300*/  IMAD R11, R4, -0x9, R11 ;  /* 0xfffffff7040b7824 */ /* 0x000fe400078e020b */
[----:B------:R-:W-:Y:S01]  /*19310*/  IMAD.MOV.U32 R4, RZ, RZ, -0x1 ;  /* 0xffffffffff047424 */ /* 0x000fe200078e00ff */
[----:B---3--:R-:W-:-:S04]  /*19320*/  IADD3 R17, P1, R17, UR22, RZ ;  /* 0x0000001611117c10 */ /* 0x008fc8000ff3e0ff */
[----:B--2---:R-:W-:Y:S01]  /*19330*/  IADD3.X R18, R18, UR18, RZ, P1, !PT ;  /* 0x0000001212127c10 */ /* 0x004fe20008ffe4ff */
[----:B------:R0:W-:Y:S01]  /*19340*/  STL [R1+0x280], R17 ;  /* 0x0002801101007387 */ /* 0x0001e20000100800 */
[----:B------:R-:W-:-:S03]  /*19350*/  ISETP.GE.U32.AND P0, PT, R17, UR8, PT ;  /* 0x0000000811007c0c */ /* 0x000fc6000bf06070 */
[----:B------:R0:W-:Y:S01]  /*19360*/  STL [R1+0x27c], R18 ;  /* 0x00027c1201007387 */ /* 0x0001e20000100800 */
[----:B------:R-:W-:-:S13]  /*19370*/  ISETP.GE.U32.AND.EX P0, PT, R18, UR9, PT, P0 ;  /* 0x0000000912007c0c */ /* 0x000fda000bf06100 */
[----:B0-----:R-:W-:Y:S05]  /*19380*/  @P0 BRA `(.L_x_440) ;  /* 0x0000000400500947 */ /* 0x001fea0003800000 */
[----:B------:R-:W-:Y:S01]  /*19390*/  ULDC.64 UR8, c[0x0][0x628] ;  /* 0x00018a0000087ab9 */ /* 0x000fe20000000a00 */
[----:B------:R-:W0:Y:S01]  /*193a0*/  S2R R13, SR_CTAID.X ;  /* 0x00000000000d7919 */ /* 0x000e220000002500 */
[----:B------:R-:W-:Y:S01]  /*193b0*/  ISETP.NE.U32.AND P0, PT, RZ, UR8, PT ;  /* 0x00000008ff007c0c */ /* 0x000fe2000bf05070 */
[----:B------:R-:W-:Y:S01]  /*193c0*/  ULDC UR10, c[0x0][0x630] ;  /* 0x00018c00000a7ab9 */ /* 0x000fe20000000800 */
[----:B------:R-:W-:Y:S01]  /*193d0*/  IMAD.MOV.U32 R2, RZ, RZ, R17 ;  /* 0x000000ffff027224 */ /* 0x000fe200078e0011 */
[----:B------:R-:W1:Y:S01]  /*193e0*/  S2R R10, SR_CTAID.Y ;  /* 0x00000000000a7919 */ /* 0x000e620000002600 */
[----:B------:R-:W-:Y:S01]  /*193f0*/  ISETP.NE.AND.EX P0, PT, RZ, UR9, PT, P0 ;  /* 0x00000009ff007c0c */ /* 0x000fe2000bf05300 */
[----:B------:R-:W-:-:S12]  /*19400*/  IMAD.MOV.U32 R3, RZ, RZ, R18 ;  /* 0x000000ffff037224 */ /* 0x000fd800078e0012 */
[----:B------:R-:W-:Y:S05]  /*19410*/  @!P0 BRA `(.L_x_441) ;  /* 0x0000000000288947 */ /* 0x000fea0003800000 */
[----:B------:R-:W-:Y:S02]  /*19420*/  ULDC UR7, c[0x0][0x634] ;  /* 0x00018d0000077ab9 */ /* 0x000fe40000000800 */
[----:B------:R-:W-:-:S05]  /*19430*/  IADD3 R7, P0, R17, UR7, RZ ;  /* 0x0000000711077c10 */ /* 0x000fca000ff1e0ff */
[----:B------:R-:W-:-:S04]  /*19440*/  IMAD.X R15, RZ, RZ, R18, P0 ;  /* 0x000000ffff0f7224 */ /* 0x000fc800000e0612 */
[----:B------:R-:W-:-:S04]  /*19450*/  IMAD.WIDE.U32 R4, R15, UR8, RZ ;  /* 0x000000080f047c25 */ /* 0x000fc8000f8e00ff */
[----:B------:R-:W-:-:S04]  /*19460*/  IMAD.WIDE.U32 R4, P0, R7, UR9, R4 ;  /* 0x0000000907047c25 */ /* 0x000fc8000f800004 */
[----:B------:R-:W-:-:S04]  /*19470*/  IMAD.WIDE.U32 R6, R7, UR8, RZ ;  /* 0x0000000807067c25 */ /* 0x000fc8000f8e00ff */
[----:B------:R-:W-:Y:S01]  /*19480*/  IMAD.X R3, RZ, RZ, RZ, P0 ;  /* 0x000000ffff037224 */ /* 0x000fe200000e06ff */
[----:B------:R-:W-:Y:S01]  /*19490*/  IADD3 RZ, P0, R7, R4, RZ ;  /* 0x0000000407ff7210 */ /* 0x000fe20007f1e0ff */
[----:B------:R-:W-:-:S04]  /*194a0*/  IMAD.MOV.U32 R2, RZ, RZ, R5 ;  /* 0x000000ffff027224 */ /* 0x000fc800078e0005 */
[----:B------:R-:W-:-:S08]  /*194b0*/  IMAD.WIDE.U32.X R2, R15, UR9, R2, P0 ;  /* 0x000000090f027c25 */ /* 0x000fd000080e0402 */
.L_x_441:
[--C-:B------:R-:W-:Y:S01]  /*194c0*/  SHF.R.U64 R6, R2, UR10, R3.reuse ;  /* 0x0000000a02067c19 */ /* 0x100fe20008001203 */
[----:B------:R-:W-:Y:S01]  /*194d0*/  ULDC.64 UR8, c[0x0][0x620] ;  /* 0x0001880000087ab9 */ /* 0x000fe20000000a00 */
[----:B------:R-:W-:Y:S01]  /*194e0*/  SHF.R.U32.HI R2, RZ, UR10, R3 ;  /* 0x0000000aff027c19 */ /* 0x000fe20008011603 */
[----:B------:R-:W-:Y:S01]  /*194f0*/  IMAD.MOV.U32 R3, RZ, RZ, R18 ;  /* 0x000000ffff037224 */ /* 0x000fe200078e0012 */
[----:B------:R-:W-:Y:S01]  /*19500*/  IADD3 R5, P0, RZ, -R6, RZ ;  /* 0x80000006ff057210 */ /* 0x000fe20007f1e0ff */
[----:B------:R-:W-:Y:S01]  /*19510*/  ULDC UR7, c[0x0][0x150] ;  /* 0x0000540000077ab9 */ /* 0x000fe20000000800 */
[----:B0-----:R-:W-:Y:S01]  /*19520*/  I2FP.F32.U32 R7, R13 ;  /* 0x0000000d00077245 */ /* 0x001fe20000201000 */
[----:B------:R-:W0:Y:S01]  /*19530*/  LDC R18, c[0x0][0x144] ;  /* 0x00005100ff127b82 */ /* 0x000e220000000800 */
[----:B------:R-:W-:Y:S01]  /*19540*/  ULDC.64 UR10, c[0x0][0x640] ;  /* 0x00019000000a7ab9 */ /* 0x000fe20000000a00 */
[----:B------:R-:W-:Y:S01]  /*19550*/  IMAD.X R2, RZ, RZ, ~R2, P0 ;  /* 0x000000ffff027224 */ /* 0x000fe200000e0e02 */
[----:B------:R-:W-:-:S03]  /*19560*/  ISETP.NE.U32.AND P0, PT, RZ, UR10, PT ;  /* 0x0000000aff007c0c */ /* 0x000fc6000bf05070 */
[----:B------:R-:W-:Y:S01]  /*19570*/  IMAD R4, R2, UR8, RZ ;  /* 0x0000000802047c24 */ /* 0x000fe2000f8e02ff */
[----:B------:R-:W-:Y:S01]  /*19580*/  ISETP.NE.AND.EX P0, PT, RZ, UR11, PT, P0 ;  /* 0x0000000bff007c0c */ /* 0x000fe2000bf05300 */
[----:B------:R-:W-:Y:S01]  /*19590*/  IMAD.MOV.U32 R2, RZ, RZ, R17 ;  /* 0x000000ffff027224 */ /* 0x000fe200078e0011 */
[----:B------:R-:W2:Y:S03]  /*195a0*/  LDC R15, c[0x0][0x148] ;  /* 0x00005200ff0f7b82 */ /* 0x000ea60000000800 */
[----:B------:R-:W-:Y:S01]  /*195b0*/  IMAD.WIDE.U32 R2, R5, UR8, R2 ;  /* 0x0000000805027c25 */ /* 0x000fe2000f8e0002 */
[----:B------:R-:W-:-:S03]  /*195c0*/  ULDC UR8, c[0x0][0x154] ;  /* 0x0000550000087ab9 */ /* 0x000fc60000000800 */
[----:B------:R-:W-:Y:S02]  /*195d0*/  IMAD R5, R5, UR9, R4 ;  /* 0x0000000905057c24 */ /* 0x000fe4000f8e0204 */
[----:B------:R-:W-:Y:S01]  /*195e0*/  FMUL R4, R7, UR7 ;  /* 0x0000000707047c20 */ /* 0x000fe20008400000 */
[----:B------:R-:W-:Y:S01]  /*195f0*/  ULDC UR7, c[0x0][0x618] ;  /* 0x0001860000077ab9 */ /* 0x000fe20000000800 */
[----:B------:R-:W-:Y:S01]  /*19600*/  ULDC UR9, c[0x0][0x608] ;  /* 0x0001820000097ab9 */ /* 0x000fe20000000800 */
[----:B------:R-:W-:-:S03]  /*19610*/  IMAD.IADD R3, R3, 0x1, R5 ;  /* 0x0000000103037824 */ /* 0x000fc600078e0205 */
[----:B------:R-:W3:Y:S02]  /*19620*/  F2I.U32.TRUNC.NTZ R4, R4 ;  /* 0x0000000400047305 */ /* 0x000ee4000020f000 */
[----:B------:R-:W-:Y:S02]  /*19630*/  SHF.R.U64 R7, R2, UR7, R3 ;  /* 0x0000000702077c19 */ /* 0x000fe40008001203 */
[----:B-1----:R-:W-:-:S05]  /*19640*/  I2FP.F32.U32 R2, R10 ;  /* 0x0000000a00027245 */ /* 0x002fca0000201000 */
[----:B------:R-:W-:Y:S01]  /*19650*/  FMUL R5, R2, UR8 ;  /* 0x0000000802057c20 */ /* 0x000fe20008400000 */
[----:B------:R-:W-:Y:S01]  /*19660*/  SHF.R.U32.HI R2, RZ, UR7, R3 ;  /* 0x00000007ff027c19 */ /* 0x000fe20008011603 */
[----:B------:R-:W-:Y:S02]  /*19670*/  ULDC UR7, c[0x0][0x658] ;  /* 0x0001960000077ab9 */ /* 0x000fe40000000800 */
[----:B------:R1:W4:Y:S01]  /*19680*/  F2I.U32.TRUNC.NTZ R19, R5 ;  /* 0x0000000500137305 */ /* 0x000322000020f000 */
[----:B------:R-:W-:Y:S01]  /*19690*/  SHF.R.U64 R16, R7, UR9, R2 ;  /* 0x0000000907107c19 */ /* 0x000fe20008001202 */
[----:B---3--:R-:W-:Y:S01]  /*196a0*/  IMAD.MOV R4, RZ, RZ, -R4 ;  /* 0x000000ffff047224 */ /* 0x008fe200078e0a04 */
[----:B------:R-:W-:-:S03]  /*196b0*/  SHF.R.U32.HI R3, RZ, UR9, R2 ;  /* 0x00000009ff037c19 */ /* 0x000fc60008011602 */
[----:B0-----:R-:W-:Y:S01]  /*196c0*/  IMAD R13, R18, R4, R13 ;  /* 0x00000004120d7224 */ /* 0x001fe200078e020d */
[--C-:B------:R-:W-:Y:S02]  /*196d0*/  SHF.R.U64 R14, R16, UR7, R3.reuse ;  /* 0x00000007100e7c19 */ /* 0x100fe40008001203 */
[----:B------:R-:W-:-:S03]  /*196e0*/  SHF.R.U32.HI R17, RZ, UR7, R3 ;  /* 0x00000007ff117c19 */ /* 0x000fc60008011603 */
[----:B------:R-:W-:Y:S02]  /*196f0*/  IMAD.MOV.U32 R2, RZ, RZ, R14 ;  /* 0x000000ffff027224 */ /* 0x000fe400078e000e */
[----:B------:R-:W-:Y:S01]  /*19700*/  IMAD.MOV.U32 R3, RZ, RZ, R17 ;  /* 0x000000ffff037224 */ /* 0x000fe200078e0011 */
[----:B-12-4-:R-:W-:Y:S06]  /*19710*/  @!P0 BRA `(.L_x_442) ;  /* 0x0000000000288947 */ /* 0x016fec0003800000 */
[----:B------:R-:W-:Y:S02]  /*19720*/  ULDC UR7, c[0x0][0x64c] ;  /* 0x0001930000077ab9 */ /* 0x000fe40000000800 */
[----:B------:R-:W-:-:S05]  /*19730*/  IADD3 R3, P0, R14, UR7, RZ ;  /* 0x000000070e037c10 */ /* 0x000fca000ff1e0ff */
[----:B------:R-:W-:-:S04]  /*19740*/  IMAD.X R17, RZ, RZ, R17, P0 ;  /* 0x000000ffff117224 */ /* 0x000fc800000e0611 */
[----:B------:R-:W-:-:S04]  /*19750*/  IMAD.WIDE.U32 R4, R17, UR10, RZ ;  /* 0x0000000a11047c25 */ /* 0x000fc8000f8e00ff */
[----:B------:R-:W-:-:S04]  /*19760*/  IMAD.WIDE.U32 R4, P0, R3, UR11, R4 ;  /* 0x0000000b03047c25 */ /* 0x000fc8000f800004 */
[----:B------:R-:W-:-:S04]  /*19770*/  IMAD.WIDE.U32 R2, R3, UR10, RZ ;  /* 0x0000000a03027c25 */ /* 0x000fc8000f8e00ff */
[----:B------:R-:W-:Y:S01]  /*19780*/  IMAD.MOV.U32 R2, RZ, RZ, R5 ;  /* 0x000000ffff027224 */ /* 0x000fe200078e0005 */
[----:B------:R-:W-:Y:S01]  /*19790*/  IADD3 RZ, P1, R3, R4, RZ ;  /* 0x0000000403ff7210 */ /* 0x000fe20007f3e0ff */
[----:B------:R-:W-:-:S04]  /*197a0*/  IMAD.X R3, RZ, RZ, RZ, P0 ;  /* 0x000000ffff037224 */ /* 0x000fc800000e06ff */
[----:B------:R-:W-:-:S08]  /*197b0*/  IMAD.WIDE.U32.X R2, R17, UR11, R2, P1 ;  /* 0x0000000b11027c25 */ /* 0x000fd000088e0402 */
.L_x_442:
[----:B------:R-:W-:Y:S01]  /*197c0*/  ULDC UR7, c[0x0][0x648] ;  /* 0x0001920000077ab9 */ /* 0x000fe20000000800 */
[----:B------:R-:W-:Y:S01]  /*197d0*/  LOP3.LUT R16, R16, UR20, RZ, 0xc0, !PT ;  /* 0x0000001410107c12 */ /* 0x000fe2000f8ec0ff */
[----:B------:R-:W-:Y:S01]  /*197e0*/  IMAD.MOV R19, RZ, RZ, -R19 ;  /* 0x000000ffff137224 */ /* 0x000fe200078e0a13 */
[----:B------:R-:W-:Y:S01]  /*197f0*/  SHF.R.U64 R3, R2, UR7, R3 ;  /* 0x0000000702037c19 */ /* 0x000fe20008001203 */
[----:B------:R-:W-:Y:S01]  /*19800*/  ULDC UR7, c[0x0][0x638] ;  /* 0x00018e0000077ab9 */ /* 0x000fe20000000800 */
[----:B------:R-:W-:Y:S01]  /*19810*/  LOP3.LUT R7, R7, UR5, RZ, 0xc0, !PT ;  /* 0x0000000507077c12 */ /* 0x000fe2000f8ec0ff */
[----:B------:R-:W-:Y:S01]  /*19820*/  @P3 IMAD R13, R15, R19, R10 ;  /* 0x000000130f0d3224 */ /* 0x000fe200078e020a */
[----:B------:R-:W-:Y:S01]  /*19830*/  ULDC UR8, c[0x0][0x610] ;  /* 0x0001840000087ab9 */ /* 0x000fe20000000800 */
[----:B------:R-:W-:Y:S02]  /*19840*/  IMAD.MOV R5, RZ, RZ, -R3 ;  /* 0x000000ffff057224 */ /* 0x000fe400078e0a03 */
[----:B------:R-:W-:-:S02]  /*19850*/  IMAD R16, R3, UR6, R16 ;  /* 0x0000000603107c24 */ /* 0x000fc4000f8e0210 */
[----:B------:R-:W-:Y:S01]  /*19860*/  IMAD R14, R5, UR7, R14 ;  /* 0x00000007050e7c24 */ /* 0x000fe2000f8e020e */
[----:B------:R-:W-:Y:S01]  /*19870*/  ULDC UR7, c[0x0][0x600] ;  /* 0x0001800000077ab9 */ /* 0x000fe20000000800 */
[----:B------:R-:W-:Y:S02]  /*19880*/  IMAD R13, R16, UR8, R13 ;  /* 0x00000008100d7c24 */ /* 0x000fe4000f8e020d */
[----:B------:R-:W-:Y:S02]  /*19890*/  IMAD R14, R14, UR7, R7 ;  /* 0x000000070e0e7c24 */ /* 0x000fe4000f8e0207 */
[----:B------:R-:W-:-:S03]  /*198a0*/  IMAD.MOV.U32 R2, RZ, RZ, 0x1 ;  /* 0x00000001ff027424 */ /* 0x000fc600078e00ff */
[----:B------:R-:W-:Y:S02]  /*198b0*/  SEL R5, R14, R13, !P3 ;  /* 0x0000000d0e057207 */ /* 0x000fe40005800000 */
[----:B------:R-:W-:-:S07]  /*198c0*/  SEL R4, R13, R14, !P3 ;  /* 0x0000000e0d047207 */ /* 0x000fce0005800000 */
.L_x_440:
[----:B------:R-:W-:Y:S05]  /*198d0*/  BSYNC B1 ;  /* 0x0000000000017941 */ /* 0x000fea0003800000 */
.L_x_439:
[----:B------:R-:W-:-:S13]  /*198e0*/  LOP3.LUT P0, RZ, R2, 0xff, RZ, 0xc0, !PT ;  /* 0x000000ff02ff7812 */ /* 0x000fda000780c0ff */
[----:B------:R-:W-:Y:S05]  /*198f0*/  @P0 BRA `(.L_x_443) ;  /* 0xfffffff4002c0947 */ /* 0x000fea000383ffff */
[----:B------:R-:W-:Y:S05]  /*19900*/  BSYNC B0 ;  /* 0x0000000000007941 */ /* 0x000fea0003800000 */
.L_x_432:
[----:B------:R-:W-:-:S03]  /*19910*/  UMOV UR7, 0xffffffff ;  /* 0xffffffff00077882 */ /* 0x000fc60000000000 */
[----:B------:R-:W-:Y:S05]  /*19920*/  BRA.DIV UR7, `(.L_x_444) ;  /* 0x0000000607dc7947 */ /* 0x000fea000b800000 */
[----:B------:R-:W-:-:S13]  /*19930*/  ELECT P0, URZ, PT ;  /* 0x00000000003f782f */ /* 0x000fda0003800000 */
.L_x_463:
[----:B------:R-:W-:Y:S04]  /*19940*/  BSSY B0, `(.L_x_445) ;  /* 0x0000059000007945 */ /* 0x000fe80003800000 */
[----:B------:R-:W-:Y:S05]  /*19950*/  @!P0 BRA `(.L_x_446) ;  /* 0x00000004005c8947 */ /* 0x000fea0003800000 */
[----:B------:R-:W-:-:S04]  /*19960*/  ULOP3.LUT UR7, UR13, 0x2, URZ, 0xfc, !UPT ;  /* 0x000000020d077892 */ /* 0x000fc8000f8efc3f */
[----:B------:R-:W-:-:S06]  /*19970*/  UISETP.NE.AND UP0, UPT, UR7, 0x3, UPT ;  /* 0x000000030700788c */ /* 0x000fcc000bf05270 */
[----:B------:R-:W-:-:S13]  /*19980*/  PLOP3.LUT P0, PT, PT, PT, UP0, 0x80, 0x0 ;  /* 0x000000000000781c */ /* 0x000fda0003f0f008 */
[----:B------:R-:W-:Y:S05]  /*19990*/  @!P0 BRA `(.L_x_447) ;  /* 0x0000000000048947 */ /* 0x000fea0003800000 */
[----:B------:R-:W-:Y:S01]  /*199a0*/  BPT.TRAP 0x1 ;  /* 0x000000040000795c */ /* 0x000fe20000300000 */
.L_x_447:
[----:B------:R-:W0:Y:S01]  /*199b0*/  S2R R3, SR_CgaCtaId ;  /* 0x0000000000037919 */ /* 0x000e220000008800 */
[----:B------:R-:W-:-:S04]  /*199c0*/  MOV R0, 0x400 ;  /* 0x0000040000007802 */ /* 0x000fc80000000f00 */
[----:B0-----:R-:W-:Y:S02]  /*199d0*/  LEA R0, R3, R0, 0x18 ;  /* 0x0000000003007211 */ /* 0x001fe400078ec0ff */
[----:B------:R-:W-:-:S03]  /*199e0*/  SHF.L.U32 R3, R9, 0x1f, RZ ;  /* 0x0000001f09037819 */ /* 0x000fc600000006ff */
[----:B------:R-:W-:-:S04]  /*199f0*/  VIADD R0, R0, 0x48 ;  /* 0x0000004800007836 */ /* 0x000fc80000000000 */
[C---:B------:R-:W-:Y:S02]  /*19a00*/  IMAD R6, R11.reuse, 0x8, R0 ;  /* 0x000000080b067824 */ /* 0x040fe400078e0200 */
[----:B------:R-:W-:Y:S02]  /*19a10*/  VIADD R11, R11, 0x1 ;  /* 0x000000010b0b7836 */ /* 0x000fe40000000000 */
[----:B------:R-:W0:Y:S03]  /*19a20*/  SYNCS.PHASECHK.TRANS64.TRYWAIT P0, [R6+URZ], R3 ;  /* 0x00000003060075a7 */ /* 0x000e26000800017f */
[----:B------:R-:W-:-:S04]  /*19a30*/  ISETP.NE.AND P1, PT, R11, 0x9, PT ;  /* 0x000000090b00780c */ /* 0x000fc80003f25270 */
[----:B------:R-:W-:Y:S02]  /*19a40*/  SEL R2, RZ, 0x1, P1 ;  /* 0x00000001ff027807 */ /* 0x000fe40000800000 */
[----:B------:R-:W-:Y:S02]  /*19a50*/  SEL R11, R11, RZ, P1 ;  /* 0x000000ff0b0b7207 */ /* 0x000fe40000800000 */
[----:B------:R-:W-:-:S03]  /*19a60*/  LOP3.LUT R8, R9, R2, RZ, 0x3c, !PT ;  /* 0x0000000209087212 */ /* 0x000fc600078e3cff */
[----:B------:R-:W-:Y:S01]  /*19a70*/  IMAD R7, R11, 0x8, R0 ;  /* 0x000000080b077824 */ /* 0x000fe200078e0200 */
[----:B------:R-:W-:Y:S01]  /*19a80*/  SHF.L.U32 R4, R8, 0x1f, RZ ;  /* 0x0000001f08047819 */ /* 0x000fe200000006ff */
[----:B0-----:R-:W-:Y:S06]  /*19a90*/  @!P0 BRA `(.L_x_448) ;  /* 0x0000000400a08947 */ /* 0x001fec0003800000 */
.L_x_464:
[----:B------:R-:W1:Y:S01]  /*19aa0*/  SYNCS.PHASECHK.TRANS64.TRYWAIT P0, [R7+URZ], R4 ;  /* 0x00000004070075a7 */ /* 0x000e62000800017f */
[----:B------:R-:W-:-:S05]  /*19ab0*/  VIADD R2, R11, 0x1 ;  /* 0x000000010b027836 */ /* 0x000fca0000000000 */
[----:B------:R-:W-:-:S04]  /*19ac0*/  ISETP.NE.AND P1, PT, R2, 0x9, PT ;  /* 0x000000090200780c */ /* 0x000fc80003f25270 */
[----:B0-----:R-:W-:Y:S02]  /*19ad0*/  SEL R3, RZ, 0x1, P1 ;  /* 0x00000001ff037807 */ /* 0x001fe40000800000 */
[----:B------:R-:W-:Y:S02]  /*19ae0*/  SEL R9, R2, RZ, P1 ;  /* 0x000000ff02097207 */ /* 0x000fe40000800000 */
[----:B------:R-:W-:-:S03]  /*19af0*/  LOP3.LUT R8, R8, R3, RZ, 0x3c, !PT ;  /* 0x0000000308087212 */ /* 0x000fc600078e3cff */
[----:B------:R-:W-:Y:S01]  /*19b00*/  IMAD R6, R9, 0x8, R0 ;  /* 0x0000000809067824 */ /* 0x000fe200078e0200 */
[----:B------:R-:W-:Y:S01]  /*19b10*/  SHF.L.U32 R5, R8, 0x1f, RZ ;  /* 0x0000001f08057819 */ /* 0x000fe200000006ff */
[----:B-1----:R-:W-:Y:S06]  /*19b20*/  @!P0 BRA `(.L_x_449) ;  /* 0x0000000400908947 */ /* 0x002fec0003800000 */
.L_x_465:
[----:B------:R-:W1:Y:S01]  /*19b30*/  SYNCS.PHASECHK.TRANS64.TRYWAIT P0, [R6+URZ], R5 ;  /* 0x00000005060075a7 */ /* 0x000e62000800017f */
[----:B------:R-:W-:-:S05]  /*19b40*/  VIADD R2, R9, 0x1 ;  /* 0x0000000109027836 */ /* 0x000fca0000000000 */
[----:B------:R-:W-:-:S04]  /*19b50*/  ISETP.NE.AND P1, PT, R2, 0x9, PT ;  /* 0x000000090200780c */ /* 0x000fc80003f25270 */
[----:B------:R-:W-:Y:S02]  /*19b60*/  SEL R3, RZ, 0x1, P1 ;  /* 0x00000001ff037807 */ /* 0x000fe40000800000 */
[----:B0-----:R-:W-:Y:S02]  /*19b70*/  SEL R7, R2, RZ, P1 ;  /* 0x000000ff02077207 */ /* 0x001fe40000800000 */
[----:B------:R-:W-:-:S03]  /*19b80*/  LOP3.LUT R8, R8, R3, RZ, 0x3c, !PT ;  /* 0x0000000308087212 */ /* 0x000fc600078e3cff */
[----:B------:R-:W-:Y:S01]  /*19b90*/  IMAD R9, R7, 0x8, R0 ;  /* 0x0000000807097824 */ /* 0x000fe200078e0200 */
[----:B------:R-:W-:Y:S01]  /*19ba0*/  SHF.L.U32 R4, R8, 0x1f, RZ ;  /* 0x0000001f08047819 */ /* 0x000fe200000006ff */
[----:B-1----:R-:W-:Y:S06]  /*19bb0*/  @!P0 BRA `(.L_x_450) ;  /* 0x0000000400808947 */ /* 0x002fec0003800000 */
.L_x_466:
[----:B------:R-:W1:Y:S01]  /*19bc0*/  SYNCS.PHASECHK.TRANS64.TRYWAIT P0, [R9+URZ], R4 ;  /* 0x00000004090075a7 */ /* 0x000e62000800017f */
[----:B------:R-:W-:-:S05]  /*19bd0*/  VIADD R2, R7, 0x1 ;  /* 0x0000000107027836 */ /* 0x000fca0000000000 */
[----:B------:R-:W-:-:S04]  /*19be0*/  ISETP.NE.AND P1, PT, R2, 0x9, PT ;  /* 0x000000090200780c */ /* 0x000fc80003f25270 */
[----:B------:R-:W-:Y:S02]  /*19bf0*/  SEL R3, RZ, 0x1, P1 ;  /* 0x00000001ff037807 */ /* 0x000fe40000800000 */
[----:B------:R-:W-:Y:S02]  /*19c00*/  SEL R7, R2, RZ, P1 ;  /* 0x000000ff02077207 */ /* 0x000fe40000800000 */
[----:B------:R-:W-:-:S03]  /*19c10*/  LOP3.LUT R8, R8, R3, RZ, 0x3c, !PT ;  /* 0x0000000308087212 */ /* 0x000fc600078e3cff */
[----:B0-----:R-:W-:Y:S01]  /*19c20*/  IMAD R6, R7, 0x8, R0 ;  /* 0x0000000807067824 */ /* 0x001fe200078e0200 */
[----:B------:R-:W-:Y:S01]  /*19c30*/  SHF.L.U32 R5, R8, 0x1f, RZ ;  /* 0x0000001f08057819 */ /* 0x000fe200000006ff */
[----:B-1----:R-:W-:Y:S06]  /*19c40*/  @!P0 BRA `(.L_x_451) ;  /* 0x0000000400708947 */ /* 0x002fec0003800000 */
.L_x_467:
        /* <DEDUP_REMOVED lines=9> */
.L_x_468:
[----:B------:R-:W1:Y:S01]  /*19ce0*/  SYNCS.PHASECHK.TRANS64.TRYWAIT P0, [R9+URZ], R4 ;  /* 0x00000004090075a7 */ /* 0x000e62000800017f */
[----:B------:R-:W-:-:S05]  /*19cf0*/  VIADD R2, R7, 0x1 ;  /* 0x0000000107027836 */ /* 0x000fca0000000000 */
[----:B------:R-:W-:-:S04]  /*19d00*/  ISETP.NE.AND P1, PT, R2, 0x9, PT ;  /* 0x000000090200780c */ /* 0x000fc80003f25270 */
[----:B------:R-:W-:Y:S02]  /*19d10*/  SEL R3, RZ, 0x1, P1 ;  /* 0x00000001ff037807 */ /* 0x000fe40000800000 */
[----:B------:R-:W-:Y:S02]  /*19d20*/  SEL R7, R2, RZ, P1 ;  /* 0x000000ff02077207 */ /* 0x000fe40000800000 */
[----:B------:R-:W-:-:S03]  /*19d30*/  LOP3.LUT R8, R8, R3, RZ, 0x3c, !PT ;  /* 0x0000000308087212 */ /* 0x000fc600078e3cff */
[----:B------:R-:W-:Y:S01]  /*19d40*/  IMAD R10, R7, 0x8, R0 ;  /* 0x00000008070a7824 */ /* 0x000fe200078e0200 */
[----:B0-----:R-:W-:Y:S01]  /*19d50*/  SHF.L.U32 R5, R8, 0x1f, RZ ;  /* 0x0000001f08057819 */ /* 0x001fe200000006ff */
[----:B-1----:R-:W-:Y:S06]  /*19d60*/  @!P0 BRA `(.L_x_453) ;  /* 0x0000000400508947 */ /* 0x002fec0003800000 */
.L_x_469:
[----:B------:R-:W1:Y:S01]  /*19d70*/  SYNCS.PHASECHK.TRANS64.TRYWAIT P0, [R10+URZ], R5 ;  /* 0x000000050a0075a7 */ /* 0x000e62000800017f */
[----:B------:R-:W-:-:S05]  /*19d80*/  VIADD R2, R7, 0x1 ;  /* 0x0000000107027836 */ /* 0x000fca0000000000 */
[----:B------:R-:W-:-:S04]  /*19d90*/  ISETP.NE.AND P1, PT, R2, 0x9, PT ;  /* 0x000000090200780c */ /* 0x000fc80003f25270 */
[----:B------:R-:W-:Y:S02]  /*19da0*/  SEL R3, RZ, 0x1, P1 ;  /* 0x00000001ff037807 */ /* 0x000fe40000800000 */
[----:B------:R-:W-:Y:S02]  /*19db0*/  SEL R7, R2, RZ, P1 ;  /* 0x000000ff02077207 */ /* 0x000fe40000800000 */
[----:B0-----:R-:W-:-:S03]  /*19dc0*/  LOP3.LUT R9, R8, R3, RZ, 0x3c, !PT ;  /* 0x0000000308097212 */ /* 0x001fc600078e3cff */
[----:B------:R-:W-:Y:S01]  /*19dd0*/  IMAD R11, R7, 0x8, R0 ;  /* 0x00000008070b7824 */ /* 0x000fe200078e0200 */
[----:B------:R-:W-:Y:S01]  /*19de0*/  SHF.L.U32 R6, R9, 0x1f, RZ ;  /* 0x0000001f09067819 */ /* 0x000fe200000006ff */
[----:B-1----:R-:W-:Y:S06]  /*19df0*/  @!P0 BRA `(.L_x_454) ;  /* 0x0000000400408947 */ /* 0x002fec0003800000 */
.L_x_470:
[----:B------:R-:W1:Y:S01]  /*19e00*/  SYNCS.PHASECHK.TRANS64.TRYWAIT P0, [R11+URZ], R6 ;  /* 0x000000060b0075a7 */ /* 0x000e62000800017f */
[----:B------:R-:W-:-:S05]  /*19e10*/  VIADD R2, R7, 0x1 ;  /* 0x0000000107027836 */ /* 0x000fca0000000000 */
[----:B------:R-:W-:-:S04]  /*19e20*/  ISETP.NE.AND P1, PT, R2, 0x9, PT ;  /* 0x000000090200780c */ /* 0x000fc80003f25270 */
[----:B------:R-:W-:Y:S02]  /*19e30*/  SEL R4, RZ, 0x1, P1 ;  /* 0x00000001ff047807 */ /* 0x000fe40000800000 */
[----:B------:R-:W-:Y:S02]  /*19e40*/  SEL R3, R2, RZ, P1 ;  /* 0x000000ff02037207 */ /* 0x000fe40000800000 */
[----:B------:R-:W-:Y:S01]  /*19e50*/  LOP3.LUT R4, R9, R4, RZ, 0x3c, !PT ;  /* 0x0000000409047212 */ /* 0x000fe200078e3cff */
[----:B-1----:R-:W-:Y:S06]  /*19e60*/  @!P0 BRA `(.L_x_455) ;  /* 0x0000000400388947 */ /* 0x002fec0003800000 */
.L_x_471:
[----:B------:R-:W-:Y:S01]  /*19e70*/  IMAD R3, R3, 0x8, R0 ;  /* 0x0000000803037824 */ /* 0x000fe200078e0200 */
[----:B------:R-:W-:-:S07]  /*19e80*/  SHF.L.U32 R0, R4, 0x1f, RZ ;  /* 0x0000001f04007819 */ /* 0x000fce00000006ff */
.L_x_456:
[----:B--2---:R2:W3:Y:S02]  /*19e90*/  SYNCS.PHASECHK.TRANS64.TRYWAIT P0, [R3+URZ], R0 ;  /* 0x00000000030075a7 */ /* 0x0044e4000800017f */
[----:B---3--:R-:W-:Y:S05]  /*19ea0*/  @!P0 NANOSLEEP.SYNCS 0x989680 ;  /* 0x009896800000895d */ /* 0x008fea0003900000 */
[----:B------:R-:W3:Y:S02]  /*19eb0*/  @!P0 SYNCS.PHASECHK.TRANS64 P0, [R3+URZ], R0 ;  /* 0x00000000030085a7 */ /* 0x000ee4000800007f */
[----:B---3--:R-:W-:Y:S05]  /*19ec0*/  @!P0 BRA `(.L_x_456) ;  /* 0xfffffffc00f08947 */ /* 0x008fea000383ffff */
.L_x_446:
[----:B------:R-:W-:Y:S05]  /*19ed0*/  BSYNC B0 ;  /* 0x0000000000007941 */ /* 0x000fea0003800000 */
.L_x_445:
[----:B------:R-:W-:Y:S05]  /*19ee0*/  EXIT ;  /* 0x000000000000794d */ /* 0x000fea0003800000 */
.L_x_22:
[----:B--2---:R-:W-:-:S04]  /*19ef0*/  IMAD.U32 R3, RZ, RZ, UR6 ;  /* 0x00000006ff037e24 */ /* 0x004fc8000f8e00ff */
[----:B------:R2:W3:Y:S03]  /*19f00*/  SYNCS.PHASECHK.TRANS64.TRYWAIT P0, [R3+URZ], R0 ;  /* 0x00000000030075a7 */ /* 0x0004e6000800017f */
[----:B---3--:R-:W-:Y:S05]  /*19f10*/  @!P0 NANOSLEEP.SYNCS 0x989680 ;  /* 0x009896800000895d */ /* 0x008fea0003900000 */
[----:B------:R-:W3:Y:S02]  /*19f20*/  @!P0 SYNCS.PHASECHK.TRANS64 P0, [R3+URZ], R0 ;  /* 0x00000000030085a7 */ /* 0x000ee4000800007f */
[----:B---3--:R-:W-:Y:S05]  /*19f30*/  @!P0 BRA `(.L_x_22) ;  /* 0xfffffffc00ec8947 */ /* 0x008fea000383ffff */
[----:B------:R-:W-:Y:S05]  /*19f40*/  BRA `(.L_x_21) ;  /* 0xfffffe8400ec7947 */ /* 0x000fea000383ffff */
.L_x_28:
[----:B-----5:R4:W-:Y:S02]  /*19f50*/  STL [R1+0x28c], R0 ;  /* 0x00028c0001007387 */ /* 0x0209e40000100800 */
[----:B----4-:R-:W-:-:S04]  /*19f60*/  IMAD.U32 R0, RZ, RZ, UR16 ;  /* 0x00000010ff007e24 */ /* 0x010fc8000f8e00ff */
[----:B------:R4:W0:Y:S03]  /*19f70*/  SYNCS.PHASECHK.TRANS64.TRYWAIT P0, [R0+URZ], R229 ;  /* 0x000000e5000075a7 */ /* 0x000826000800017f */
[----:B0-----:R-:W-:Y:S05]  /*19f80*/  @!P0 NANOSLEEP.SYNCS 0x989680 ;  /* 0x009896800000895d */ /* 0x001fea0003900000 */
[----:B------:R4:W0:Y:S02]  /*19f90*/  @!P0 SYNCS.PHASECHK.TRANS64 P0, [R0+URZ], R229 ;  /* 0x000000e5000085a7 */ /* 0x000824000800007f */
[----:B----4-:R4:W5:Y:S02]  /*19fa0*/  LDL.LU R0, [R1+0x28c] ;  /* 0x00028c0001007983 */ /* 0x0109640000300800 */
[----:B0---4-:R-:W-:Y:S05]  /*19fb0*/  @!P0 BRA `(.L_x_28) ;  /* 0xfffffffc00e48947 */ /* 0x011fea000383ffff */
[----:B------:R-:W-:Y:S05]  /*19fc0*/  BRA `(.L_x_27) ;  /* 0xfffffeac00007947 */ /* 0x000fea000383ffff */
.L_x_433:
[----:B------:R-:W-:Y:S01]  /*19fd0*/  BSSY B1, `(.L_x_457) ;  /* 0x0000006000017945 */ /* 0x000fe20003800000 */
[----:B------:R-:W-:-:S07]  /*19fe0*/  IMAD.MOV.U32 R2, RZ, RZ, -0x1 ;  /* 0xffffffffff027424 */ /* 0x000fce00078e00ff */
[----:B------:R-:W-:Y:S05]  /*19ff0*/  WARPSYNC.COLLECTIVE R2, `(.L_x_458) ;  /* 0x00000000020c7348 */ /* 0x000fea0003c00000 */
[----:B------:R-:W-:Y:S02]  /*1a000*/  ELECT P0, UR62, PT ;  /* 0x00000000003e782f */ /* 0x000fe40003800000 */
[----:B------:R-:W-:Y:S01]  /*1a010*/  MOV R2, UR62 ;  /* 0x0000003e00027c02 */ /* 0x000fe20008000f00 */
[----:B------:R-:W-:Y:S10]  /*1a020*/  ENDCOLLECTIVE ;  /* 0x000000000000791b */ /* 0x000ff40003800000 */
.L_x_458:
[----:B------:R-:W-:Y:S05]  /*1a030*/  BSYNC B1 ;  /* 0x0000000000017941 */ /* 0x000fea0003800000 */
.L_x_457:
[----:B------:R-:W-:Y:S05]  /*1a040*/  BRA `(.L_x_459) ;  /* 0xffffffec00647947 */ /* 0x000fea000383ffff */
.L_x_436:
[----:B0-----:R0:W2:Y:S02]  /*1a050*/  SYNCS.PHASECHK.TRANS64.TRYWAIT P0, [R10+URZ+0x48], R5 ;  /* 0x000048050a0075a7 */ /* 0x0010a4000800017f */
[----:B--2---:R-:W-:Y:S05]  /*1a060*/  @!P0 NANOSLEEP.SYNCS 0x989680 ;  /* 0x009896800000895d */ /* 0x004fea0003900000 */
[----:B------:R-:W2:Y:S02]  /*1a070*/  @!P0 SYNCS.PHASECHK.TRANS64 P0, [R10+URZ+0x48], R5 ;  /* 0x000048050a0085a7 */ /* 0x000ea4000800007f */
[----:B--2---:R-:W-:Y:S05]  /*1a080*/  @!P0 BRA `(.L_x_436) ;  /* 0xfffffffc00f08947 */ /* 0x004fea000383ffff */
[----:B------:R-:W-:Y:S05]  /*1a090*/  BRA `(.L_x_460) ;  /* 0xffffffec00a47947 */ /* 0x000fea000383ffff */
.L_x_444:
[----:B------:R-:W-:Y:S01]  /*1a0a0*/  BSSY B0, `(.L_x_461) ;  /* 0x0000006000007945 */ /* 0x000fe20003800000 */
[----:B------:R-:W-:-:S07]  /*1a0b0*/  IMAD.MOV.U32 R2, RZ, RZ, -0x1 ;  /* 0xffffffffff027424 */ /* 0x000fce00078e00ff */
[----:B------:R-:W-:Y:S05]  /*1a0c0*/  WARPSYNC.COLLECTIVE R2, `(.L_x_462) ;  /* 0x00000000020c7348 */ /* 0x000fea0003c00000 */
[----:B------:R-:W-:Y:S02]  /*1a0d0*/  ELECT P0, UR62, PT ;  /* 0x00000000003e782f */ /* 0x000fe40003800000 */
[----:B------:R-:W-:Y:S01]  /*1a0e0*/  MOV R2, UR62 ;  /* 0x0000003e00027c02 */ /* 0x000fe20008000f00 */
[----:B------:R-:W-:Y:S10]  /*1a0f0*/  ENDCOLLECTIVE ;  /* 0x000000000000791b */ /* 0x000ff40003800000 */
.L_x_462:
[----:B------:R-:W-:Y:S05]  /*1a100*/  BSYNC B0 ;  /* 0x0000000000007941 */ /* 0x000fea0003800000 */
.L_x_461:
[----:B------:R-:W-:Y:S05]  /*1a110*/  BRA `(.L_x_463) ;  /* 0xfffffff800087947 */ /* 0x000fea000383ffff */
.L_x_448:
[----:B0-----:R0:W1:Y:S02]  /*1a120*/  SYNCS.PHASECHK.TRANS64.TRYWAIT P0, [R6+URZ], R3 ;  /* 0x00000003060075a7 */ /* 0x001064000800017f */
[----:B-1----:R-:W-:Y:S05]  /*1a130*/  @!P0 NANOSLEEP.SYNCS 0x989680 ;  /* 0x009896800000895d */ /* 0x002fea0003900000 */
[----:B------:R-:W1:Y:S02]  /*1a140*/  @!P0 SYNCS.PHASECHK.TRANS64 P0, [R6+URZ], R3 ;  /* 0x00000003060085a7 */ /* 0x000e64000800007f */
[----:B-1----:R-:W-:Y:S05]  /*1a150*/  @!P0 BRA `(.L_x_448) ;  /* 0xfffffffc00f08947 */ /* 0x002fea000383ffff */
[----:B------:R-:W-:Y:S05]  /*1a160*/  BRA `(.L_x_464) ;  /* 0xfffffff8004c7947 */ /* 0x000fea000383ffff */
.L_x_449:
[----:B0-----:R0:W1:Y:S02]  /*1a170*/  SYNCS.PHASECHK.TRANS64.TRYWAIT P0, [R7+URZ], R4 ;  /* 0x00000004070075a7 */ /* 0x001064000800017f */
[----:B-1----:R-:W-:Y:S05]  /*1a180*/  @!P0 NANOSLEEP.SYNCS 0x989680 ;  /* 0x009896800000895d */ /* 0x002fea0003900000 */
[----:B------:R-:W1:Y:S02]  /*1a190*/  @!P0 SYNCS.PHASECHK.TRANS64 P0, [R7+URZ], R4 ;  /* 0x00000004070085a7 */ /* 0x000e64000800007f */
[----:B-1----:R-:W-:Y:S05]  /*1a1a0*/  @!P0 BRA `(.L_x_449) ;  /* 0xfffffffc00f08947 */ /* 0x002fea000383ffff */
[----:B------:R-:W-:Y:S05]  /*1a1b0*/  BRA `(.L_x_465) ;  /* 0xfffffff8005c7947 */ /* 0x000fea000383ffff */
.L_x_450:
[----:B0-----:R0:W1:Y:S02]  /*1a1c0*/  SYNCS.PHASECHK.TRANS64.TRYWAIT P0, [R6+URZ], R5 ;  /* 0x00000005060075a7 */ /* 0x001064000800017f */
[----:B-1----:R-:W-:Y:S05]  /*1a1d0*/  @!P0 NANOSLEEP.SYNCS 0x989680 ;  /* 0x009896800000895d */ /* 0x002fea0003900000 */
[----:B------:R-:W1:Y:S02]  /*1a1e0*/  @!P0 SYNCS.PHASECHK.TRANS64 P0, [R6+URZ], R5 ;  /* 0x00000005060085a7 */ /* 0x000e64000800007f */
[----:B-1----:R-:W-:Y:S05]  /*1a1f0*/  @!P0 BRA `(.L_x_450) ;  /* 0xfffffffc00f08947 */ /* 0x002fea000383ffff */
[----:B------:R-:W-:Y:S05]  /*1a200*/  BRA `(.L_x_466) ;  /* 0xfffffff8006c7947 */ /* 0x000fea000383ffff */
.L_x_451:
[----:B0-----:R0:W1:Y:S02]  /*1a210*/  SYNCS.PHASECHK.TRANS64.TRYWAIT P0, [R9+URZ], R4 ;  /* 0x00000004090075a7 */ /* 0x001064000800017f */
[----:B-1----:R-:W-:Y:S05]  /*1a220*/  @!P0 NANOSLEEP.SYNCS 0x989680 ;  /* 0x009896800000895d */ /* 0x002fea0003900000 */
[----:B------:R-:W1:Y:S02]  /*1a230*/  @!P0 SYNCS.PHASECHK.TRANS64 P0, [R9+URZ], R4 ;  /* 0x00000004090085a7 */ /* 0x000e64000800007f */
[----:B-1----:R-:W-:Y:S05]  /*1a240*/  @!P0 BRA `(.L_x_451) ;  /* 0xfffffffc00f08947 */ /* 0x002fea000383ffff */
[----:B------:R-:W-:Y:S05]  /*1a250*/  BRA `(.L_x_467) ;  /* 0xfffffff8007c7947 */ /* 0x000fea000383ffff */
.L_x_452:
[----:B0-----:R0:W1:Y:S02]  /*1a260*/  SYNCS.PHASECHK.TRANS64.TRYWAIT P0, [R6+URZ], R5 ;  /* 0x00000005060075a7 */ /* 0x001064000800017f */
[----:B-1----:R-:W-:Y:S05]  /*1a270*/  @!P0 NANOSLEEP.SYNCS 0x989680 ;  /* 0x009896800000895d */ /* 0x002fea0003900000 */
[----:B------:R-:W1:Y:S02]  /*1a280*/  @!P0 SYNCS.PHASECHK.TRANS64 P0, [R6+URZ], R5 ;  /* 0x00000005060085a7 */ /* 0x000e64000800007f */
[----:B-1----:R-:W-:Y:S05]  /*1a290*/  @!P0 BRA `(.L_x_452) ;  /* 0xfffffffc00f08947 */ /* 0x002fea000383ffff */
[----:B------:R-:W-:Y:S05]  /*1a2a0*/  BRA `(.L_x_468) ;  /* 0xfffffff8008c7947 */ /* 0x000fea000383ffff */
.L_x_453:
[----:B0-----:R0:W1:Y:S02]  /*1a2b0*/  SYNCS.PHASECHK.TRANS64.TRYWAIT P0, [R9+URZ], R4 ;  /* 0x00000004090075a7 */ /* 0x001064000800017f */
[----:B-1----:R-:W-:Y:S05]  /*1a2c0*/  @!P0 NANOSLEEP.SYNCS 0x989680 ;  /* 0x009896800000895d */ /* 0x002fea0003900000 */
[----:B------:R-:W1:Y:S02]  /*1a2d0*/  @!P0 SYNCS.PHASECHK.TRANS64 P0, [R9+URZ], R4 ;  /* 0x00000004090085a7 */ /* 0x000e64000800007f */
[----:B-1----:R-:W-:Y:S05]  /*1a2e0*/  @!P0 BRA `(.L_x_453) ;  /* 0xfffffffc00f08947 */ /* 0x002fea000383ffff */
[----:B------:R-:W-:Y:S05]  /*1a2f0*/  BRA `(.L_x_469) ;  /* 0xfffffff8009c7947 */ /* 0x000fea000383ffff */
.L_x_454:
[----:B0-----:R0:W1:Y:S02]  /*1a300*/  SYNCS.PHASECHK.TRANS64.TRYWAIT P0, [R10+URZ], R5 ;  /* 0x000000050a0075a7 */ /* 0x001064000800017f */
[----:B-1----:R-:W-:Y:S05]  /*1a310*/  @!P0 NANOSLEEP.SYNCS 0x989680 ;  /* 0x009896800000895d */ /* 0x002fea0003900000 */
[----:B------:R-:W1:Y:S02]  /*1a320*/  @!P0 SYNCS.PHASECHK.TRANS64 P0, [R10+URZ], R5 ;  /* 0x000000050a0085a7 */ /* 0x000e64000800007f */
[----:B-1----:R-:W-:Y:S05]  /*1a330*/  @!P0 BRA `(.L_x_454) ;  /* 0xfffffffc00f08947 */ /* 0x002fea000383ffff */
[----:B------:R-:W-:Y:S05]  /*1a340*/  BRA `(.L_x_470) ;  /* 0xfffffff800ac7947 */ /* 0x000fea000383ffff */
.L_x_455:
[----:B-1----:R1:W2:Y:S02]  /*1a350*/  SYNCS.PHASECHK.TRANS64.TRYWAIT P0, [R11+URZ], R6 ;  /* 0x000000060b0075a7 */ /* 0x0022a4000800017f */
[----:B--2---:R-:W-:Y:S05]  /*1a360*/  @!P0 NANOSLEEP.SYNCS 0x989680 ;  /* 0x009896800000895d */ /* 0x004fea0003900000 */
[----:B------:R-:W2:Y:S02]  /*1a370*/  @!P0 SYNCS.PHASECHK.TRANS64 P0, [R11+URZ], R6 ;  /* 0x000000060b0085a7 */ /* 0x000ea4000800007f */
[----:B--2---:R-:W-:Y:S05]  /*1a380*/  @!P0 BRA `(.L_x_455) ;  /* 0xfffffffc00f08947 */ /* 0x004fea000383ffff */
[----:B------:R-:W-:Y:S05]  /*1a390*/  BRA `(.L_x_471) ;  /* 0xfffffff800b47947 */ /* 0x000fea000383ffff */
.L_x_472:
[----:B------:R-:W-:-:S00]  /*1a3a0*/  BRA `(.L_x_472) ;  /* 0xfffffffc00fc7947 */ /* 0x000fc0000383ffff */
[----:B------:R-:W-:-:S00]  /*1a3b0*/  NOP ;  /* 0x0000000000007918 */ /* 0x000fc00000000000 */
        /* <DEDUP_REMOVED lines=12> */
.L_x_473:


//--------------------- .nv.shared._ZN7cutlass13device_kernelINS_4gemm6kernel13GemmUniversalIN4cute5tupleIJiiiiEEENS1_10collective13CollectiveMmaINS1_37MainloopSm90TmaGmmaWarpSpecializedFP8ILi9ENS5_IJNS4_1CILi2EEENSA_ILi1EEESC_EEENS1_35KernelTmaWarpSpecializedCooperativeEEENS5_IJNSA_ILi192EEESG_NSA_ILi64EEEEEENS_12float_e4m3_tENS5_IJlSC_lEEESJ_SK_NS4_8TiledMMAINS4_8MMA_AtomIJNS4_4SM904GMMA31MMA_64x192x32_F32E4M3E4M3_SS_TNILNSO_7ScaleInE1ELSQ_1EEEEEENS4_6LayoutISD_NS5_IJSC_NSA_ILi0EEESU_EEEEENS5_IJNS4_10UnderscoreESX_SX_EEEEENS4_13SM90_TMA_LOADENS4_14ComposedLayoutINS4_7SwizzleILi2ELi4ELi3EEENS4_18smem_ptr_flag_bitsILi8EEENST_INS5_IJNSA_ILi8EEESH_EEENS5_IJSH_SC_EEEEEEEvNS4_8identityENS4_23SM90_TMA_LOAD_MULTICASTES1A_vS1B_EENS_8epilogue10collective6detail29Sm90TmaWarpSpecializedAdapterINS1F_15DefaultEpilogueISJ_SK_SK_NS1E_6thread17LinearCombinationISJ_Li1EffLNS1J_9ScaleType4KindE0ELNS_15FloatRoundStyleE2ESJ_EENS1_15EpilogueDefaultEEEEEvvEEEEvNT_6ParamsE --------------------------
	.section	.nv.shared._ZN7cutlass13device_kernelINS_4gemm6kernel13GemmUniversalIN4cute5tupleIJiiiiEEENS1_10collective13CollectiveMmaINS1_37MainloopSm90TmaGmmaWarpSpecializedFP8ILi9ENS5_IJNS4_1CILi2EEENSA_ILi1EEESC_EEENS1_35KernelTmaWarpSpecializedCooperativeEEENS5_IJNSA_ILi192EEESG_NSA_ILi64EEEEEENS_12float_e4m3_tENS5_IJlSC_lEEESJ_SK_NS4_8TiledMMAINS4_8MMA_AtomIJNS4_4SM904GMMA31MMA_64x192x32_F32E4M3E4M3_SS_TNILNSO_7ScaleInE1ELSQ_1EEEEEENS4_6LayoutISD_NS5_IJSC_NSA_ILi0EEESU_EEEEENS5_IJNS4_10UnderscoreESX_SX_EEEEENS4_13SM90_TMA_LOADENS4_14ComposedLayoutINS4_7SwizzleILi2ELi4ELi3EEENS4_18smem_ptr_flag_bitsILi8EEENST_INS5_IJNSA_ILi8EEESH_EEENS5_IJSH_SC_EEEEEEEvNS4_8identityENS4_23SM90_TMA_LOAD_MULTICASTES1A_vS1B_EENS_8epilogue10collective6detail29Sm90TmaWarpSpecializedAdapterINS1F_15DefaultEpilogueISJ_SK_SK_NS1E_6thread17LinearCombinationISJ_Li1EffLNS1J_9ScaleType4KindE0ELNS_15FloatRoundStyleE2ESJ_EENS1_15EpilogueDefaultEEEEEvvEEEEvNT_6ParamsE,"aw",@nobits
	.sectionflags	@""
	.align	16
	.zero		1024


//--------------------- .nv.shared.reserved.0     --------------------------
	.section	.nv.shared.reserved.0,"aw",@nobits
	.weak		__nv_reservedSMEM_offset_0_alias
	.size		__nv_reservedSMEM_offset_0_alias, 0, 0
	.other		__nv_reservedSMEM_offset_0_alias,@"STO_CUDA_RESERVED_SHARED STV_DEFAULT"
__nv_reservedSMEM_offset_0_alias:
	.zero		0


//--------------------- .nv.global                --------------------------
	.section	.nv.global,"aw",@nobits
.nv.global:
	.type		_ZN40_INTERNAL_5fb1f30e_4_k_cu_cb94bfa9_182474cute1_E,@object
	.size		_ZN40_INTERNAL_5fb1f30e_4_k_cu_cb94bfa9_182474cute1_E,(_ZN40_INTERNAL_5fb1f30e_4_k_cu_cb94bfa9_182474cuda3std3__45__cpo6cbeginE - _ZN40_INTERNAL_5fb1f30e_4_k_cu_cb94bfa9_182474cute1_E)
_ZN40_INTERNAL_5fb1f30e_4_k_cu_cb94bfa9_182474cute1_E:
	.zero		1
	.type		_ZN40_INTERNAL_5fb1f30e_4_k_cu_cb94bfa9_182474cuda3std3__45__cpo6cbeginE,@object
	.size		_ZN40_INTERNAL_5fb1f30e_4_k_cu_cb94bfa9_182474cuda3std3__45__cpo6cbeginE,(_ZN40_INTERNAL_5fb1f30e_4_k_cu_cb94bfa9_182474cuda3std3__48in_placeE - _ZN40_INTERNAL_5fb1f30e_4_k_cu_cb94bfa9_182474cuda3std3__45__cpo6cbeginE)
_ZN40_INTERNAL_5fb1f30e_4_k_cu_cb94bfa9_182474cuda3std3__45__cpo6cbeginE:
	.zero		1
	.type		_ZN40_INTERNAL_5fb1f30e_4_k_cu_cb94bfa9_182474cuda3std3__48in_placeE,@object
	.size		_ZN40_INTERNAL_5fb1f30e_4_k_cu_cb94bfa9_182474cuda3std3__48in_placeE,(_ZN40_INTERNAL_5fb1f30e_4_k_cu_cb94bfa9_182474cuda3std6ranges3__45__cpo9iter_moveE - _ZN40_INTERNAL_5fb1f30e_4_k_cu_cb94bfa9_182474cuda3std3__48in_placeE)
_ZN40_INTERNAL_5fb1f30e_4_k_cu_cb94bfa9_182474cuda3std3__48in_placeE:
	.zero		1
	.type		_ZN40_INTERNAL_5fb1f30e_4_k_cu_cb94bfa9_182474cuda3std6ranges3__45__cpo9iter_moveE,@object
	.size		_ZN40_INTERNAL_5fb1f30e_4_k_cu_cb94bfa9_182474cuda3std6ranges3__45__cpo9iter_moveE,(_ZN40_INTERNAL_5fb1f30e_4_k_cu_cb94bfa9_182474cuda3std3__45__cpo5beginE - _ZN40_INTERNAL_5fb1f30e_4_k_cu_cb94bfa9_182474cuda3std6ranges3__45__cpo9iter_moveE)
_ZN40_INTERNAL_5fb1f30e_4_k_cu_cb94bfa9_182474cuda3std6ranges3__45__cpo9iter_moveE:
	.zero		1
	.type		_ZN40_INTERNAL_5fb1f30e_4_k_cu_cb94bfa9_182474cuda3std3__45__cpo5beginE,@object
	.size		_ZN40_INTERNAL_5fb1f30e_4_k_cu_cb94bfa9_182474cuda3std3__45__cpo5beginE,(_ZN40_INTERNAL_5fb1f30e_4_k_cu_cb94bfa9_182474cuda3std3__442_GLOBAL__N__5fb1f30e_4_k_cu_cb94bfa9_182476ignoreE - _ZN40_INTERNAL_5fb1f30e_4_k_cu_cb94bfa9_182474cuda3std3__45__cpo5beginE)
_ZN40_INTERNAL_5fb1f30e_4_k_cu_cb94bfa9_182474cuda3std3__45__cpo5beginE:
	.zero		1
	.type		_ZN40_INTERNAL_5fb1f30e_4_k_cu_cb94bfa9_182474cuda3std3__442_GLOBAL__N__5fb1f30e_4_k_cu_cb94bfa9_182476ignoreE,@object
	.size		_ZN40_INTERNAL_5fb1f30e_4_k_cu_cb94bfa9_182474cuda3std3__442_GLOBAL__N__5fb1f30e_4_k_cu_cb94bfa9_182476ignoreE,(_ZN40_INTERNAL_5fb1f30e_4_k_cu_cb94bfa9_182474cute7productE - _ZN40_INTERNAL_5fb1f30e_4_k_cu_cb94bfa9_182474cuda3std3__442_GLOBAL__N__5fb1f30e_4_k_cu_cb94bfa9_182476ignoreE)
_ZN40_INTERNAL_5fb1f30e_4_k_cu_cb94bfa9_182474cuda3std3__442_GLOBAL__N__5fb1f30e_4_k_cu_cb94bfa9_182476ignoreE:
	.zero		1
	.type		_ZN40_INTERNAL_5fb1f30e_4_k_cu_cb94bfa9_182474cute7productE,@object
	.size		_ZN40_INTERNAL_5fb1f30e_4_k_cu_cb94bfa9_182474cute7productE,(_ZN40_INTERNAL_5fb1f30e_4_k_cu_cb94bfa9_182474cuda3std3__45__cpo3endE - _ZN40_INTERNAL_5fb1f30e_4_k_cu_cb94bfa9_182474cute7productE)
_ZN40_INTERNAL_5fb1f30e_4_k_cu_cb94bfa9_182474cute7productE:
	.zero		1
	.type		_ZN40_INTERNAL_5fb1f30e_4_k_cu_cb94bfa9_182474cuda3std3__45__cpo3endE,@object
	.size		_ZN40_INTERNAL_5fb1f30e_4_k_cu_cb94bfa9_182474cuda3std3__45__cpo3endE,(_ZN40_INTERNAL_5fb1f30e_4_k_cu_cb94bfa9_182474cuda3std3__419piecewise_constructE - _ZN40_INTERNAL_5fb1f30e_4_k_cu_cb94bfa9_182474cuda3std3__45__cpo3endE)
_ZN40_INTERNAL_5fb1f30e_4_k_cu_cb94bfa9_182474cuda3std3__45__cpo3endE:
	.zero		1
	.type		_ZN40_INTERNAL_5fb1f30e_4_k_cu_cb94bfa9_182474cuda3std3__419piecewise_constructE,@object
	.size		_ZN40_INTERNAL_5fb1f30e_4_k_cu_cb94bfa9_182474cuda3std3__419piecewise_constructE,(_ZN40_INTERNAL_5fb1f30e_4_k_cu_cb94bfa9_182474cuda3std3__45__cpo4cendE - _ZN40_INTERNAL_5fb1f30e_4_k_cu_cb94bfa9_182474cuda3std3__419piecewise_constructE)
_ZN40_INTERNAL_5fb1f30e_4_k_cu_cb94bfa9_182474cuda3std3__419piecewise_constructE:
	.zero		1
	.type		_ZN40_INTERNAL_5fb1f30e_4_k_cu_cb94bfa9_182474cuda3std3__45__cpo4cendE,@object
	.size		_ZN40_INTERNAL_5fb1f30e_4_k_cu_cb94bfa9_182474cuda3std3__45__cpo4cendE,(_ZN40_INTERNAL_5fb1f30e_4_k_cu_cb94bfa9_182474cuda3std6ranges3__45__cpo4swapE - _ZN40_INTERNAL_5fb1f30e_4_k_cu_cb94bfa9_182474cuda3std3__45__cpo4cendE)
_ZN40_INTERNAL_5fb1f30e_4_k_cu_cb94bfa9_182474cuda3std3__45__cpo4cendE:
	.zero		1
	.type		_ZN40_INTERNAL_5fb1f30e_4_k_cu_cb94bfa9_182474cuda3std6ranges3__45__cpo4swapE,@object
	.size		_ZN40_INTERNAL_5fb1f30e_4_k_cu_cb94bfa9_182474cuda3std6ranges3__45__cpo4swapE,(.L_7 - _ZN40_INTERNAL_5fb1f30e_4_k_cu_cb94bfa9_182474cuda3std6ranges3__45__cpo4swapE)
_ZN40_INTERNAL_5fb1f30e_4_k_cu_cb94bfa9_182474cuda3std6ranges3__45__cpo4swapE:
	.zero		1
.L_7:


//--------------------- .nv.constant0._ZN7cutlass13device_kernelINS_4gemm6kernel13GemmUniversalIN4cute5tupleIJiiiiEEENS1_10collective13CollectiveMmaINS1_37MainloopSm90TmaGmmaWarpSpecializedFP8ILi9ENS5_IJNS4_1CILi2EEENSA_ILi1EEESC_EEENS1_35KernelTmaWarpSpecializedCooperativeEEENS5_IJNSA_ILi192EEESG_NSA_ILi64EEEEEENS_12float_e4m3_tENS5_IJlSC_lEEESJ_SK_NS4_8TiledMMAINS4_8MMA_AtomIJNS4_4SM904GMMA31MMA_64x192x32_F32E4M3E4M3_SS_TNILNSO_7ScaleInE1ELSQ_1EEEEEENS4_6LayoutISD_NS5_IJSC_NSA_ILi0EEESU_EEEEENS5_IJNS4_10UnderscoreESX_SX_EEEEENS4_13SM90_TMA_LOADENS4_14ComposedLayoutINS4_7SwizzleILi2ELi4ELi3EEENS4_18smem_ptr_flag_bitsILi8EEENST_INS5_IJNSA_ILi8EEESH_EEENS5_IJSH_SC_EEEEEEEvNS4_8identityENS4_23SM90_TMA_LOAD_MULTICASTES1A_vS1B_EENS_8epilogue10collective6detail29Sm90TmaWarpSpecializedAdapterINS1F_15DefaultEpilogueISJ_SK_SK_NS1E_6thread17LinearCombinationISJ_Li1EffLNS1J_9ScaleType4KindE0ELNS_15FloatRoundStyleE2ESJ_EENS1_15EpilogueDefaultEEEEEvvEEEEvNT_6ParamsE --------------------------
	.section	.nv.constant0._ZN7cutlass13device_kernelINS_4gemm6kernel13GemmUniversalIN4cute5tupleIJiiiiEEENS1_10collective13CollectiveMmaINS1_37MainloopSm90TmaGmmaWarpSpecializedFP8ILi9ENS5_IJNS4_1CILi2EEENSA_ILi1EEESC_EEENS1_35KernelTmaWarpSpecializedCooperativeEEENS5_IJNSA_ILi192EEESG_NSA_ILi64EEEEEENS_12float_e4m3_tENS5_IJlSC_lEEESJ_SK_NS4_8TiledMMAINS4_8MMA_AtomIJNS4_4SM904GMMA31MMA_64x192x32_F32E4M3E4M3_SS_TNILNSO_7ScaleInE1ELSQ_1EEEEEENS4_6LayoutISD_NS5_IJSC_NSA_ILi0EEESU_EEEEENS5_IJNS4_10UnderscoreESX_SX_EEEEENS4_13SM90_TMA_LOADENS4_14ComposedLayoutINS4_7SwizzleILi2ELi4ELi3EEENS4_18smem_ptr_flag_bitsILi8EEENST_INS5_IJNSA_ILi8EEESH_EEENS5_IJSH_SC_EEEEEEEvNS4_8identityENS4_23SM90_TMA_LOAD_MULTICASTES1A_vS1B_EENS_8epilogue10collective6detail29Sm90TmaWarpSpecializedAdapterINS1F_15DefaultEpilogueISJ_SK_SK_NS1E_6thread17LinearCombinationISJ_Li1EffLNS1J_9ScaleType4KindE0ELNS_15FloatRoundStyleE2ESJ_EENS1_15EpilogueDefaultEEEEEvvEEEEvNT_6ParamsE,"a",@progbits
	.sectionflags	@""
	.align	4
.nv.constant0._ZN7cutlass13device_kernelINS_4gemm6kernel13GemmUniversalIN4cute5tupleIJiiiiEEENS1_10collective13CollectiveMmaINS1_37MainloopSm90TmaGmmaWarpSpecializedFP8ILi9ENS5_IJNS4_1CILi2EEENSA_ILi1EEESC_EEENS1_35KernelTmaWarpSpecializedCooperativeEEENS5_IJNSA_ILi192EEESG_NSA_ILi64EEEEEENS_12float_e4m3_tENS5_IJlSC_lEEESJ_SK_NS4_8TiledMMAINS4_8MMA_AtomIJNS4_4SM904GMMA31MMA_64x192x32_F32E4M3E4M3_SS_TNILNSO_7ScaleInE1ELSQ_1EEEEEENS4_6LayoutISD_NS5_IJSC_NSA_ILi0EEESU_EEEEENS5_IJNS4_10UnderscoreESX_SX_EEEEENS4_13SM90_TMA_LOADENS4_14ComposedLayoutINS4_7SwizzleILi2ELi4ELi3EEENS4_18smem_ptr_flag_bitsILi8EEENST_INS5_IJNSA_ILi8EEESH_EEENS5_IJSH_SC_EEEEEEEvNS4_8identityENS4_23SM90_TMA_LOAD_MULTICASTES1A_vS1B_EENS_8epilogue10collective6detail29Sm90TmaWarpSpecializedAdapterINS1F_15DefaultEpilogueISJ_SK_SK_NS1E_6thread17LinearCombinationISJ_Li1EffLNS1J_9ScaleType4KindE0ELNS_15FloatRoundStyleE2ESJ_EENS1_15EpilogueDefaultEEEEEvvEEEEvNT_6ParamsE:
	.zero		1664


//--------------------- SYMBOLS --------------------------

	.type		.nv.reservedSmem.offset0,@object
	.size		.nv.reservedSmem.offset0,0x4
